def matmul_kernel(
    a_ptr,
    b_ptr,
    c_ptr,
    M,
    N,
    K,
    stride_am,
    stride_ak,
    stride_bk,
    stride_bn,
    stride_cm,
    stride_cn,
    BLOCK_M: tl.constexpr,
    BLOCK_N: tl.constexpr,
    BLOCK_K: tl.constexpr,
    GROUP_M: tl.constexpr,
):
    pid = tl.program_id(axis=0)
    num_pid_m = tl.cdiv(M, BLOCK_M)
    num_pid_n = tl.cdiv(N, BLOCK_N)
    num_pid_in_group = GROUP_M * num_pid_n
    group_id = pid // num_pid_in_group
    first_pid_m = group_id * GROUP_M
    group_size_m = min(num_pid_m - first_pid_m, GROUP_M)
    pid_m = first_pid_m + ((pid % num_pid_in_group) % group_size_m)
    pid_n = (pid % num_pid_in_group) // group_size_m

    offs_am = (pid_m * BLOCK_M + tl.arange(0, BLOCK_M)) % M
    offs_bn = (pid_n * BLOCK_N + tl.arange(0, BLOCK_N)) % N
    offs_k = tl.arange(0, BLOCK_K)
    a_ptrs = a_ptr + offs_am[:, None] * stride_am + offs_k[None, :] * stride_ak
    b_ptrs = b_ptr + offs_k[:, None] * stride_bk + offs_bn[None, :] * stride_bn

    acc = tl.zeros((BLOCK_M, BLOCK_N), dtype=tl.float32)
    for kk in range(0, tl.cdiv(K, BLOCK_K)):
        a = tl.load(a_ptrs, mask=offs_k[None, :] < K - kk * BLOCK_K, other=0.0)
        b = tl.load(b_ptrs, mask=offs_k[:, None] < K - kk * BLOCK_K, other=0.0)
        acc = tl.dot(a, b, acc)
        a_ptrs += BLOCK_K * stride_ak
        b_ptrs += BLOCK_K * stride_bk

    c = acc.to(c_ptr.dtype.element_ty)
    offs_cm = pid_m * BLOCK_M + tl.arange(0, BLOCK_M)
    offs_cn = pid_n * BLOCK_N + tl.arange(0, BLOCK_N)
    c_ptrs = c_ptr + offs_cm[:, None] * stride_cm + offs_cn[None, :] * stride_cn
    mask = (offs_cm[:, None] < M) & (offs_cn[None, :] < N)
    tl.store(c_ptrs, c, mask=mask)

# config = {"BLOCK_K": 16, "BLOCK_M": 256, "BLOCK_N": 32, "GROUP_M": 8, "arch": "sm_100", "dtype": "bf16", "num_ctas": 1, "num_stages": 3, "num_warps": 4}
# arch = sm_100


// ===== COMPILED SASS (sm_100a) =====

	.target	sm_100a

	.elftype	@"ET_EXEC"


//--------------------- .note.nv.tkinfo           --------------------------
	.section	.note.nv.tkinfo,"",@"SHT_NOTE"
	.sectionflags	@"SHF_NOTE_NV_TKINFO"
	.tkinfo
        /*0018*/ 	.word	0x00000081
        /*0030*/ 	.string	""
        /*0030*/ 	.string	"ptxas-blackwell"
        /*0030*/ 	.string	"Cuda compilation tools, release 12.9, V12.9.86"
        /*0030*/ 	.string	"Build cuda_12.9.r12.9/compiler.36037853_0"
        /*0030*/ 	.string	"-v  -suppress-debug-info  -lineinfo  -arch sm_100a "



//--------------------- .note.nv.cuver            --------------------------
	.section	.note.nv.cuver,"",@"SHT_NOTE"
	.sectionflags	@"SHF_NOTE_NV_CUVER"
        /*0018*/ 	.short	0x0001
        /*001a*/ 	.short	0x0064
        /*001c*/ 	.short	0x0001
        /*001e*/ 	.short	0x0000
        /*0020*/ 	.short	0x0001
        /*0022*/ 	.short	0x0000


//--------------------- .nv.info                  --------------------------
	.section	.nv.info,"",@"SHT_CUDA_INFO"
	.align	4


	//----- nvinfo : EIATTR_REGCOUNT
	.align		4
        /*0000*/ 	.byte	0x04, 0x2f
        /*0002*/ 	.short	(.L_4 - .L_3)
	.align		4
.L_3:
        /*0004*/ 	.word	index@(matmul_kernel)
        /*0008*/ 	.word	0x00000080


	//----- nvinfo : EIATTR_FRAME_SIZE
	.align		4
.L_4:
        /*000c*/ 	.byte	0x04, 0x11
        /*000e*/ 	.short	(.L_6 - .L_5)
	.align		4
.L_5:
        /*0010*/ 	.word	index@($__internal_2_$__cuda_sm10x_tcgen05_guardrail_trap_unallocated_columns_being_dealloced)
        /*0014*/ 	.word	0x00000000


	//----- nvinfo : EIATTR_FRAME_SIZE
	.align		4
.L_6:
        /*0018*/ 	.byte	0x04, 0x11
        /*001a*/ 	.short	(.L_8 - .L_7)
	.align		4
.L_7:
        /*001c*/ 	.word	index@($__internal_1_$__cuda_sm10x_tcgen05_guardrail_trap_phase_invalid_during_alloc)
        /*0020*/ 	.word	0x00000000


	//----- nvinfo : EIATTR_FRAME_SIZE
	.align		4
.L_8:
        /*0024*/ 	.byte	0x04, 0x11
        /*0026*/ 	.short	(.L_10 - .L_9)
	.align		4
.L_9:
        /*0028*/ 	.word	index@($__internal_0_$__cuda_sm10x_tcgen05_guardrail_trap_col_being_dealloced_not_returned_by_alloc)
        /*002c*/ 	.word	0x00000000


	//----- nvinfo : EIATTR_FRAME_SIZE
	.align		4
.L_10:
        /*0030*/ 	.byte	0x04, 0x11
        /*0032*/ 	.short	(.L_12 - .L_11)
	.align		4
.L_11:
        /*0034*/ 	.word	index@(matmul_kernel)
        /*0038*/ 	.word	0x00000000


	//----- nvinfo : EIATTR_MIN_STACK_SIZE
	.align		4
.L_12:
        /*003c*/ 	.byte	0x04, 0x12
        /*003e*/ 	.short	(.L_14 - .L_13)
	.align		4
.L_13:
        /*0040*/ 	.word	index@(matmul_kernel)
        /*0044*/ 	.word	0x00000000
.L_14:


//--------------------- .nv.info.matmul_kernel    --------------------------
	.section	.nv.info.matmul_kernel,"",@"SHT_CUDA_INFO"
	.sectionflags	@""
	.align	4


	//----- nvinfo : EIATTR_CUDA_API_VERSION
	.align		4
        /*0000*/ 	.byte	0x04, 0x37
        /*0002*/ 	.short	(.L_16 - .L_15)
.L_15:
        /*0004*/ 	.word	0x00000081


	//----- nvinfo : EIATTR_KPARAM_INFO
	.align		4
.L_16:
        /*0008*/ 	.byte	0x04, 0x17
        /*000a*/ 	.short	(.L_18 - .L_17)
.L_17:
        /*000c*/ 	.word	0x00000000
        /*0010*/ 	.short	0x000d
        /*0012*/ 	.short	0x0048
        /*0014*/ 	.byte	0x00, 0xf4, 0x21, 0x00


	//----- nvinfo : EIATTR_KPARAM_INFO
	.align		4
.L_18:
        /*0018*/ 	.byte	0x04, 0x17
        /*001a*/ 	.short	(.L_20 - .L_19)
.L_19:
        /*001c*/ 	.word	0x00000000
        /*0020*/ 	.short	0x000c
        /*0022*/ 	.short	0x0040
        /*0024*/ 	.byte	0x00, 0xf4, 0x21, 0x00


	//----- nvinfo : EIATTR_KPARAM_INFO
	.align		4
.L_20:
        /*0028*/ 	.byte	0x04, 0x17
        /*002a*/ 	.short	(.L_22 - .L_21)
.L_21:
        /*002c*/ 	.word	0x00000000
        /*0030*/ 	.short	0x000b
        /*0032*/ 	.short	0x0038
        /*0034*/ 	.byte	0x00, 0xf0, 0x11, 0x00


	//----- nvinfo : EIATTR_KPARAM_INFO
	.align		4
.L_22:
        /*0038*/ 	.byte	0x04, 0x17
        /*003a*/ 	.short	(.L_24 - .L_23)
.L_23:
        /*003c*/ 	.word	0x00000000
        /*0040*/ 	.short	0x000a
        /*0042*/ 	.short	0x0034
        /*0044*/ 	.byte	0x00, 0xf0, 0x11, 0x00


	//----- nvinfo : EIATTR_KPARAM_INFO
	.align		4
.L_24:
        /*0048*/ 	.byte	0x04, 0x17
        /*004a*/ 	.short	(.L_26 - .L_25)
.L_25:
        /*004c*/ 	.word	0x00000000
        /*0050*/ 	.short	0x0009
        /*0052*/ 	.short	0x0030
        /*0054*/ 	.byte	0x00, 0xf0, 0x11, 0x00


	//----- nvinfo : EIATTR_KPARAM_INFO
	.align		4
.L_26:
        /*0058*/ 	.byte	0x04, 0x17
        /*005a*/ 	.short	(.L_28 - .L_27)
.L_27:
        /*005c*/ 	.word	0x00000000
        /*0060*/ 	.short	0x0008
        /*0062*/ 	.short	0x002c
        /*0064*/ 	.byte	0x00, 0xf0, 0x11, 0x00


	//----- nvinfo : EIATTR_KPARAM_INFO
	.align		4
.L_28:
        /*0068*/ 	.byte	0x04, 0x17
        /*006a*/ 	.short	(.L_30 - .L_29)
.L_29:
        /*006c*/ 	.word	0x00000000
        /*0070*/ 	.short	0x0007
        /*0072*/ 	.short	0x0028
        /*0074*/ 	.byte	0x00, 0xf0, 0x11, 0x00


	//----- nvinfo : EIATTR_KPARAM_INFO
	.align		4
.L_30:
        /*0078*/ 	.byte	0x04, 0x17
        /*007a*/ 	.short	(.L_32 - .L_31)
.L_31:
        /*007c*/ 	.word	0x00000000
        /*0080*/ 	.short	0x0006
        /*0082*/ 	.short	0x0024
        /*0084*/ 	.byte	0x00, 0xf0, 0x11, 0x00


	//----- nvinfo : EIATTR_KPARAM_INFO
	.align		4
.L_32:
        /*0088*/ 	.byte	0x04, 0x17
        /*008a*/ 	.short	(.L_34 - .L_33)
.L_33:
        /*008c*/ 	.word	0x00000000
        /*0090*/ 	.short	0x0005
        /*0092*/ 	.short	0x0020
        /*0094*/ 	.byte	0x00, 0xf0, 0x11, 0x00


	//----- nvinfo : EIATTR_KPARAM_INFO
	.align		4
.L_34:
        /*0098*/ 	.byte	0x04, 0x17
        /*009a*/ 	.short	(.L_36 - .L_35)
.L_35:
        /*009c*/ 	.word	0x00000000
        /*00a0*/ 	.short	0x0004
        /*00a2*/ 	.short	0x001c
        /*00a4*/ 	.byte	0x00, 0xf0, 0x11, 0x00


	//----- nvinfo : EIATTR_KPARAM_INFO
	.align		4
.L_36:
        /*00a8*/ 	.byte	0x04, 0x17
        /*00aa*/ 	.short	(.L_38 - .L_37)
.L_37:
        /*00ac*/ 	.word	0x00000000
        /*00b0*/ 	.short	0x0003
        /*00b2*/ 	.short	0x0018
        /*00b4*/ 	.byte	0x00, 0xf0, 0x11, 0x00


	//----- nvinfo : EIATTR_KPARAM_INFO
	.align		4
.L_38:
        /*00b8*/ 	.byte	0x04, 0x17
        /*00ba*/ 	.short	(.L_40 - .L_39)
.L_39:
        /*00bc*/ 	.word	0x00000000
        /*00c0*/ 	.short	0x0002
        /*00c2*/ 	.short	0x0010
        /*00c4*/ 	.byte	0x00, 0xf4, 0x21, 0x00


	//----- nvinfo : EIATTR_KPARAM_INFO
	.align		4
.L_40:
        /*00c8*/ 	.byte	0x04, 0x17
        /*00ca*/ 	.short	(.L_42 - .L_41)
.L_41:
        /*00cc*/ 	.word	0x00000000
        /*00d0*/ 	.short	0x0001
        /*00d2*/ 	.short	0x0008
        /*00d4*/ 	.byte	0x00, 0xf4, 0x21, 0x00


	//----- nvinfo : EIATTR_KPARAM_INFO
	.align		4
.L_42:
        /*00d8*/ 	.byte	0x04, 0x17
        /*00da*/ 	.short	(.L_44 - .L_43)
.L_43:
        /*00dc*/ 	.word	0x00000000
        /*00e0*/ 	.short	0x0000
        /*00e2*/ 	.short	0x0000
        /*00e4*/ 	.byte	0x00, 0xf4, 0x21, 0x00


	//----- nvinfo : EIATTR_AT_ENTRY_FRAGMENTS
	.align		4
.L_44:
        /*00e8*/ 	.byte	0x04, 0x4f
        /*00ea*/ 	.short	(.L_46 - .L_45)


	//   ....[0]....
.L_45:
        /*00ec*/ 	.word	0x00000004


	//----- nvinfo : EIATTR_RESERVED_SMEM_USED
	.align		4
.L_46:
        /*00f0*/ 	.byte	0x01, 0x41
	.zero		2


	//----- nvinfo : EIATTR_SPARSE_MMA_MASK
	.align		4
        /*00f4*/ 	.byte	0x03, 0x50
        /*00f6*/ 	.short	0x0000


	//----- nvinfo : EIATTR_TCGEN05_1CTA_USED
	.align		4
        /*00f8*/ 	.byte	0x01, 0x51
	.zero		2


	//----- nvinfo : EIATTR_MAXREG_COUNT
	.align		4
        /*00fc*/ 	.byte	0x03, 0x1b
        /*00fe*/ 	.short	0x00ff


	//----- nvinfo : EIATTR_NUM_BARRIERS
	.align		4
        /*0100*/ 	.byte	0x02, 0x4c
        /*0102*/ 	.byte	0x01
	.zero		1


	//----- nvinfo : EIATTR_INT_WARP_WIDE_INSTR_OFFSETS
	.align		4
        /*0104*/ 	.byte	0x04, 0x31
        /*0106*/ 	.short	(.L_48 - .L_47)


	//   ....[0]....
.L_47:
        /*0108*/ 	.word	0x00000fe0


	//   ....[1]....
        /*010c*/ 	.word	0x00001020


	//   ....[2]....
        /*0110*/ 	.word	0x00001b80


	//   ....[3]....
        /*0114*/ 	.word	0x00004740


	//   ....[4]....
        /*0118*/ 	.word	0x00004790


	//----- nvinfo : EIATTR_COOP_GROUP_MASK_REGIDS
	.align		4
.L_48:
        /*011c*/ 	.byte	0x04, 0x29
        /*011e*/ 	.short	(.L_50 - .L_49)


	//   ....[0]....
.L_49:
        /*0120*/ 	.word	0xffffffff


	//   ....[1]....
        /*0124*/ 	.word	0xffffffff


	//   ....[2]....
        /*0128*/ 	.word	0xffffffff


	//   ....[3]....
        /*012c*/ 	.word	0xffffffff


	//----- nvinfo : EIATTR_COOP_GROUP_INSTR_OFFSETS
	.align		4
.L_50:
        /*0130*/ 	.byte	0x04, 0x28
        /*0132*/ 	.short	(.L_52 - .L_51)


	//   ....[0]....
.L_51:
        /*0134*/ 	.word	0x00000060


	//   ....[1]....
        /*0138*/ 	.word	0x00000320


	//   ....[2]....
        /*013c*/ 	.word	0x000045d0


	//   ....[3]....
        /*0140*/ 	.word	0x00004840


	//----- nvinfo : EIATTR_VRC_CTA_INIT_COUNT
	.align		4
.L_52:
        /*0144*/ 	.byte	0x02, 0x4a
        /*0146*/ 	.byte	0x80
	.zero		1


	//----- nvinfo : EIATTR_MBARRIER_INSTR_OFFSETS
	.align		4
        /*0148*/ 	.byte	0x04, 0x39
        /*014a*/ 	.short	(.L_54 - .L_53)


	//   ....[0]....
.L_53:
        /*014c*/ 	.word	0x000011a0
        /*0150*/ 	.word	0x000000ff
        /*0154*/ 	.word	0x00000000
        /*0158*/ 	.short	0x0100
        /*015a*/ 	.byte	0x13
	.zero		1


	//   ....[1]....
        /*015c*/ 	.word	0x00001bc0
        /*0160*/ 	.word	0x000000ff
        /*0164*/ 	.word	0x00004808
        /*0168*/ 	.short	0x0100
        /*016a*/ 	.byte	0x09
	.zero		1


	//   ....[2]....
        /*016c*/ 	.word	0x00002210
        /*0170*/ 	.word	0x000000ff
        /*0174*/ 	.word	0x00000000
        /*0178*/ 	.short	0x010a
        /*017a*/ 	.byte	0x13
	.zero		1


	//   ....[3]....
        /*017c*/ 	.word	0x00002e70
        /*0180*/ 	.word	0x000000ff
        /*0184*/ 	.word	0x00000000
        /*0188*/ 	.short	0x010a
        /*018a*/ 	.byte	0x13
	.zero		1


	//   ....[4]....
        /*018c*/ 	.word	0x00002f90
        /*0190*/ 	.word	0x000000ff
        /*0194*/ 	.word	0x00004800
        /*0198*/ 	.short	0x0108
        /*019a*/ 	.byte	0x09
	.zero		1


	//   ....[5]....
        /*019c*/ 	.word	0x00002ff0
        /*01a0*/ 	.word	0x000000ff
        /*01a4*/ 	.word	0x00004808
        /*01a8*/ 	.short	0x0108
        /*01aa*/ 	.byte	0x09
	.zero		1


	//   ....[6]....
        /*01ac*/ 	.word	0x00004860
        /*01b0*/ 	.word	0x000000ff
        /*01b4*/ 	.word	0x00000000
        /*01b8*/ 	.short	0x010a
        /*01ba*/ 	.byte	0x13
	.zero		1


	//   ....[7]....
        /*01bc*/ 	.word	0x00004890
        /*01c0*/ 	.word	0x000000ff
        /*01c4*/ 	.word	0x00000000
        /*01c8*/ 	.short	0x010a
        /*01ca*/ 	.byte	0x13
	.zero		1


	//----- nvinfo : EIATTR_NUM_MBARRIERS
	.align		4
.L_54:
        /*01cc*/ 	.byte	0x03, 0x38
        /*01ce*/ 	.short	0x0002


	//----- nvinfo : EIATTR_EXIT_INSTR_OFFSETS
	.align		4
        /*01d0*/ 	.byte	0x04, 0x1c
        /*01d2*/ 	.short	(.L_56 - .L_55)


	//   ....[0]....
.L_55:
        /*01d4*/ 	.word	0x00004850


	//----- nvinfo : EIATTR_REQNTID
	.align		4
.L_56:
        /*01d8*/ 	.byte	0x04, 0x10
        /*01da*/ 	.short	(.L_58 - .L_57)
.L_57:
        /*01dc*/ 	.word	0x00000080
        /*01e0*/ 	.word	0x00000001
        /*01e4*/ 	.word	0x00000001


	//----- nvinfo : EIATTR_CRS_STACK_SIZE
	.align		4
.L_58:
        /*01e8*/ 	.byte	0x04, 0x1e
        /*01ea*/ 	.short	(.L_60 - .L_59)
.L_59:
        /*01ec*/ 	.word	0x00000000


	//----- nvinfo : EIATTR_CBANK_PARAM_SIZE
	.align		4
.L_60:
        /*01f0*/ 	.byte	0x03, 0x19
        /*01f2*/ 	.short	0x0050


	//----- nvinfo : EIATTR_PARAM_CBANK
	.align		4
        /*01f4*/ 	.byte	0x04, 0x0a
        /*01f6*/ 	.short	(.L_62 - .L_61)
	.align		4
.L_61:
        /*01f8*/ 	.word	index@(.nv.constant0.matmul_kernel)
        /*01fc*/ 	.short	0x0380
        /*01fe*/ 	.short	0x0050


	//----- nvinfo : EIATTR_SW_WAR
	.align		4
.L_62:
        /*0200*/ 	.byte	0x04, 0x36
        /*0202*/ 	.short	(.L_64 - .L_63)
.L_63:
        /*0204*/ 	.word	0x00000008
.L_64:


//--------------------- .nv.compat                --------------------------
	.section	.nv.compat,"",@"SHT_CUDA_COMPAT_INFO"
	.align	4
        /*0000*/ 	.byte	0x02, 0x02, 0x02, 0x00, 0x02, 0x05, 0x05, 0x00, 0x02, 0x03, 0x00, 0x00, 0x02, 0x06, 0x01, 0x00


//--------------------- .nv.callgraph             --------------------------
	.section	.nv.callgraph,"",@"SHT_CUDA_CALLGRAPH"
	.align	4
	.sectionentsize	8
	.align		4
        /*0000*/ 	.word	0x00000000
	.align		4
        /*0004*/ 	.word	0xffffffff
	.align		4
        /*0008*/ 	.word	0x00000000
	.align		4
        /*000c*/ 	.word	0xfffffffe
	.align		4
        /*0010*/ 	.word	0x00000000
	.align		4
        /*0014*/ 	.word	0xfffffffd
	.align		4
        /*0018*/ 	.word	0x00000000
	.align		4
        /*001c*/ 	.word	0xfffffffc


//--------------------- .text.matmul_kernel       --------------------------
	.section	.text.matmul_kernel,"ax",@progbits
	.align	128
        .global         matmul_kernel
        .type           matmul_kernel,@function
        .size           matmul_kernel,(.L_x_20 - matmul_kernel)
        .other          matmul_kernel,@"STO_CUDA_ENTRY STV_DEFAULT"
matmul_kernel:
.text.matmul_kernel:
[----:B------:R-:W0:Y:S01]  /*0000*/  LDC R1, c[0x0][0x37c] ;  /* 0x0000df00ff017b82 */ /* 0x000e220000000800 */
[----:B------:R-:W1:Y:S01]  /*0010*/  S2R R96, SR_TID.X ;  /* 0x0000000000607919 */ /* 0x000e620000002100 */
[----:B------:R-:W2:Y:S01]  /*0020*/  LDCU.64 UR22, c[0x0][0x358] ;  /* 0x00006b00ff1677ac */ /* 0x000ea20008000a00 */
[----:B-1----:R-:W-:-:S13]  /*0030*/  ISETP.GE.U32.AND P5, PT, R96, 0x20, PT ;  /* 0x000000206000780c */ /* 0x002fda0003fa6070 */
[----:B--2---:R-:W-:Y:S05]  /*0040*/  @P5 BRA `(.L_x_0) ;  /* 0x0000000000b85947 */ /* 0x004fea0003800000 */
[----:B------:R-:W1:Y:S01]  /*0050*/  S2UR UR6, SR_CgaCtaId ;  /* 0x00000000000679c3 */ /* 0x000e620000008800 */
[----:B------:R-:W-:Y:S01]  /*0060*/  NOP ;  /* 0x0000000000007918 */ /* 0x000fe20000000000 */
[----:B------:R-:W-:Y:S02]  /*0070*/  UMOV UR4, 0x40 ;  /* 0x0000004000047882 */ /* 0x000fe40000000000 */
[----:B-1----:R-:W-:-:S09]  /*0080*/  ULEA UR4, UR6, UR4, 0x18 ;  /* 0x0000000406047291 */ /* 0x002fd2000f8ec0ff */
[----:B------:R-:W1:Y:S01]  /*0090*/  LDS.U8 R0, [UR4] ;  /* 0x00000004ff007984 */ /* 0x000e620008000000 */
[----:B------:R-:W-:Y:S02]  /*00a0*/  UMOV UR4, 0x400 ;  /* 0x0000040000047882 */ /* 0x000fe40000000000 */
[----:B------:R-:W-:Y:S01]  /*00b0*/  ULEA UR4, UR6, UR4, 0x18 ;  /* 0x0000000406047291 */ /* 0x000fe2000f8ec0ff */
[----:B-1----:R-:W-:-:S13]  /*00c0*/  ISETP.NE.AND P0, PT, R0, RZ, PT ;  /* 0x000000ff0000720c */ /* 0x002fda0003f05270 */
[----:B------:R-:W-:Y:S05]  /*00d0*/  @P0 BRA `(.L_x_1) ;  /* 0x00000000007c0947 */ /* 0x000fea0003800000 */
[----:B------:R-:W-:-:S13]  /*00e0*/  ELECT P0, URZ, PT ;  /* 0x0000000000ff782f */ /* 0x000fda0003800000 */
[----:B------:R-:W-:Y:S05]  /*00f0*/  @!P0 BRA `(.L_x_2) ;  /* 0x0000000000848947 */ /* 0x000fea0003800000 */
[----:B------:R-:W-:Y:S01]  /*0100*/  UMOV UR5, 0x2 ;  /* 0x0000000200057882 */ /* 0x000fe20000000000 */
[----:B------:R-:W-:Y:S02]  /*0110*/  IMAD.MOV.U32 R4, RZ, RZ, 0x1 ;  /* 0x00000001ff047424 */ /* 0x000fe400078e00ff */
[----:B------:R-:W-:Y:S02]  /*0120*/  IMAD.MOV.U32 R5, RZ, RZ, 0x3 ;  /* 0x00000003ff057424 */ /* 0x000fe400078e00ff */
[----:B------:R-:W-:Y:S04]  /*0130*/  DEPBAR.LE SB1, 0x36 ;  /* 0x00009d800000791a */ /* 0x000fe80000000000 */
[----:B------:R-:W1:Y:S02]  /*0140*/  UTCATOMSWS.FIND_AND_SET.ALIGN UP0, UR5, UR5 ;  /* 0x00000005000575e3 */ /* 0x000e640008000800 */
[----:B-1----:R-:W-:-:S04]  /*0150*/  PLOP3.LUT P0, PT, PT, PT, UP0, 0x80, 0x8 ;  /* 0x000000000008781c */ /* 0x002fc80003f0f008 */
[----:B------:R-:W-:-:S04]  /*0160*/  SEL R0, RZ, 0xffffffff, !P0 ;  /* 0xffffffffff007807 */ /* 0x000fc80004000000 */
[----:B------:R-:W-:Y:S01]  /*0170*/  ISETP.NE.AND P0, PT, R0, RZ, PT ;  /* 0x000000ff0000720c */ /* 0x000fe20003f05270 */
[----:B------:R-:W-:-:S12]  /*0180*/  IMAD.U32 R0, RZ, RZ, UR5 ;  /* 0x00000005ff007e24 */ /* 0x000fd8000f8e00ff */
[----:B------:R-:W-:Y:S05]  /*0190*/  @P0 BRA `(.L_x_3) ;  /* 0x0000000000240947 */ /* 0x000fea0003800000 */
.L_x_4:
[----:B------:R-:W-:Y:S05]  /*01a0*/  NANOSLEEP 0x64 ;  /* 0x000000640000795d */ /* 0x000fea0003800000 */
[----:B------:R-:W-:-:S05]  /*01b0*/  UMOV UR5, 0x2 ;  /* 0x0000000200057882 */ /* 0x000fca0000000000 */
[----:B------:R-:W-:Y:S04]  /*01c0*/  DEPBAR.LE SB1, 0x36 ;  /* 0x00009d800000791a */ /* 0x000fe80000000000 */
[----:B------:R-:W1:Y:S02]  /*01d0*/  UTCATOMSWS.FIND_AND_SET.ALIGN UP0, UR5, UR5 ;  /* 0x00000005000575e3 */ /* 0x000e640008000800 */
[----:B-1----:R-:W-:-:S04]  /*01e0*/  PLOP3.LUT P0, PT, PT, PT, UP0, 0x80, 0x8 ;  /* 0x000000000008781c */ /* 0x002fc80003f0f008 */
[----:B------:R-:W-:-:S04]  /*01f0*/  SEL R0, RZ, 0xffffffff, !P0 ;  /* 0xffffffffff007807 */ /* 0x000fc80004000000 */
[----:B------:R-:W-:Y:S01]  /*0200*/  ISETP.NE.AND P0, PT, R0, RZ, PT ;  /* 0x000000ff0000720c */ /* 0x000fe20003f05270 */
[----:B------:R-:W-:-:S12]  /*0210*/  IMAD.U32 R0, RZ, RZ, UR5 ;  /* 0x00000005ff007e24 */ /* 0x000fd8000f8e00ff */
[----:B------:R-:W-:Y:S05]  /*0220*/  @!P0 BRA `(.L_x_4) ;  /* 0xfffffffc00dc8947 */ /* 0x000fea000383ffff */
.L_x_3:
[C---:B------:R-:W-:Y:S01]  /*0230*/  VIADD R3, R0.reuse, 0x10 ;  /* 0x0000001000037836 */ /* 0x040fe20000000000 */
[----:B------:R-:W-:Y:S01]  /*0240*/  UMOV UR5, 0x50 ;  /* 0x0000005000057882 */ /* 0x000fe20000000000 */
[----:B------:R-:W-:Y:S01]  /*0250*/  SHF.L.U32 R2, R5, R0, RZ ;  /* 0x0000000005027219 */ /* 0x000fe200000006ff */
[----:B------:R-:W-:Y:S01]  /*0260*/  ULEA UR5, UR6, UR5, 0x18 ;  /* 0x0000000506057291 */ /* 0x000fe2000f8ec0ff */
[----:B------:R-:W-:Y:S01]  /*0270*/  IMAD.SHL.U32 R0, R0, 0x20, RZ ;  /* 0x0000002000007824 */ /* 0x000fe200078e00ff */
[----:B------:R-:W-:-:S04]  /*0280*/  SHF.L.U32 R3, R4, R3, RZ ;  /* 0x0000000304037219 */ /* 0x000fc800000006ff */
[----:B------:R-:W-:-:S05]  /*0290*/  LOP3.LUT R2, R3, R2, RZ, 0xfc, !PT ;  /* 0x0000000203027212 */ /* 0x000fca00078efcff */
[----:B------:R1:W-:Y:S04]  /*02a0*/  ATOMS.OR RZ, [UR5], R2 ;  /* 0x00000002ffff798c */ /* 0x0003e8000b000005 */
[----:B------:R1:W-:Y:S01]  /*02b0*/  STS [UR4], R0 ;  /* 0x00000000ff007988 */ /* 0x0003e20008000804 */
[----:B------:R-:W-:Y:S05]  /*02c0*/  BRA `(.L_x_2) ;  /* 0x0000000000107947 */ /* 0x000fea0003800000 */
.L_x_1:
[----:B------:R-:W-:Y:S01]  /*02d0*/  IMAD.MOV.U32 R0, RZ, RZ, -0x1 ;  /* 0xffffffffff007424 */ /* 0x000fe200078e00ff */
[----:B------:R-:W-:-:S04]  /*02e0*/  MOV R2, 0x310 ;  /* 0x0000031000027802 */ /* 0x000fc80000000f00 */
[----:B------:R1:W-:Y:S03]  /*02f0*/  STS [UR4], R0 ;  /* 0x00000000ff007988 */ /* 0x0003e60008000804 */
[----:B01----:R-:W-:Y:S05]  /*0300*/  CALL.REL.NOINC `($__internal_1_$__cuda_sm10x_tcgen05_guardrail_trap_phase_invalid_during_alloc) ;  /* 0x0000004400787944 */ /* 0x003fea0003c00000 */
.L_x_2:
[----:B------:R-:W-:Y:S05]  /*0310*/  WARPSYNC.ALL ;  /* 0x0000000000007948 */ /* 0x000fea0003800000 */
[----:B------:R-:W-:Y:S01]  /*0320*/  NOP ;  /* 0x0000000000007918 */ /* 0x000fe20000000000 */
.L_x_0:
[----:B------:R-:W2:Y:S01]  /*0330*/  LDC.64 R4, c[0x0][0x398] ;  /* 0x0000e600ff047b82 */ /* 0x000ea20000000a00 */
[----:B------:R-:W3:Y:S01]  /*0340*/  S2R R7, SR_CTAID.X ;  /* 0x0000000000077919 */ /* 0x000ee20000002500 */
[----:B------:R-:W-:Y:S01]  /*0350*/  UMOV UR9, 0x400 ;  /* 0x0000040000097882 */ /* 0x000fe20000000000 */
[----:B------:R-:W-:Y:S01]  /*0360*/  SHF.R.U32.HI R97, RZ, 0x5, R96 ;  /* 0x00000005ff617819 */ /* 0x000fe20000011660 */
[----:B------:R-:W4:Y:S04]  /*0370*/  LDCU.128 UR12, c[0x0][0x380] ;  /* 0x00007000ff0c77ac */ /* 0x000f280008000c00 */
[----:B------:R-:W5:Y:S08]  /*0380*/  S2UR UR4, SR_CgaCtaId ;  /* 0x00000000000479c3 */ /* 0x000f700000008800 */
[----:B------:R-:W1:Y:S02]  /*0390*/  LDC.64 R80, c[0x0][0x3a0] ;  /* 0x0000e800ff507b82 */ /* 0x000e640000000a00 */
[----:B-12---:R-:W-:Y:S01]  /*03a0*/  VIADD R0, R5, 0x1f ;  /* 0x0000001f05007836 */ /* 0x006fe20000000000 */
[----:B------:R-:W-:-:S05]  /*03b0*/  IABS R18, R5 ;  /* 0x0000000500127213 */ /* 0x000fca0000000000 */
[----:B------:R-:W1:Y:S01]  /*03c0*/  LDC.64 R76, c[0x0][0x3a8] ;  /* 0x0000ea00ff4c7b82 */ /* 0x000e620000000a00 */
[----:B------:R-:W-:Y:S02]  /*03d0*/  IABS R15, R4 ;  /* 0x00000004000f7213 */ /* 0x000fe40000000000 */
[----:B------:R-:W-:Y:S01]  /*03e0*/  SHF.R.S32.HI R3, RZ, 0x1f, R0 ;  /* 0x0000001fff037819 */ /* 0x000fe20000011400 */
[----:B-----5:R-:W-:-:S03]  /*03f0*/  ULEA UR9, UR4, UR9, 0x18 ;  /* 0x0000000904097291 */ /* 0x020fc6000f8ec0ff */
[----:B------:R-:W-:Y:S01]  /*0400*/  LEA.HI R3, R3, R0, RZ, 0x5 ;  /* 0x0000000003037211 */ /* 0x000fe200078f28ff */
[----:B------:R-:W-:Y:S01]  /*0410*/  BAR.SYNC.DEFER_BLOCKING 0x0 ;  /* 0x0000000000007b1d */ /* 0x000fe20000010000 */
[----:B---3--:R-:W-:Y:S02]  /*0420*/  IABS R10, R7 ;  /* 0x00000007000a7213 */ /* 0x008fe40000000000 */
[----:B------:R-:W-:-:S05]  /*0430*/  SHF.R.S32.HI R3, RZ, 0x5, R3 ;  /* 0x00000005ff037819 */ /* 0x000fca0000011403 */
[----:B------:R-:W-:-:S05]  /*0440*/  IMAD.SHL.U32 R6, R3, 0x8, RZ ;  /* 0x0000000803067824 */ /* 0x000fca00078e00ff */
[-C--:B------:R-:W-:Y:S02]  /*0450*/  IABS R9, R6.reuse ;  /* 0x0000000600097213 */ /* 0x080fe40000000000 */
[----:B------:R-:W-:Y:S02]  /*0460*/  IABS R12, R6 ;  /* 0x00000006000c7213 */ /* 0x000fe40000000000 */
[----:B------:R-:W2:Y:S01]  /*0470*/  I2F.RP R0, R9 ;  /* 0x0000000900007306 */ /* 0x000ea20000209400 */
[----:B------:R-:W3:Y:S07]  /*0480*/  LDS R23, [UR9] ;  /* 0x00000009ff177984 */ /* 0x000eee0008000800 */
[----:B--2---:R-:W2:Y:S02]  /*0490*/  MUFU.RCP R0, R0 ;  /* 0x0000000000007308 */ /* 0x004ea40000001000 */
[----:B--2---:R-:W-:-:S02]  /*04a0*/  VIADD R2, R0, 0xffffffe ;  /* 0x0ffffffe00027836 */ /* 0x004fc40000000000 */
[----:B------:R-:W-:-:S04]  /*04b0*/  IMAD.MOV R0, RZ, RZ, -R12 ;  /* 0x000000ffff007224 */ /* 0x000fc800078e0a0c */
[----:B------:R2:W5:Y:S02]  /*04c0*/  F2I.FTZ.U32.TRUNC.NTZ R3, R2 ;  /* 0x0000000200037305 */ /* 0x000564000021f000 */
[----:B--2---:R-:W-:Y:S01]  /*04d0*/  IMAD.MOV.U32 R2, RZ, RZ, RZ ;  /* 0x000000ffff027224 */ /* 0x004fe200078e00ff */
[----:B---3--:R-:W-:Y:S01]  /*04e0*/  R2UR UR8, R23 ;  /* 0x00000000170872ca */ /* 0x008fe200000e0000 */
[----:B-----5:R-:W-:-:S04]  /*04f0*/  IMAD.MOV R8, RZ, RZ, -R3 ;  /* 0x000000ffff087224 */ /* 0x020fc800078e0a03 */
[----:B------:R-:W-:Y:S02]  /*0500*/  IMAD R11, R8, R9, RZ ;  /* 0x00000009080b7224 */ /* 0x000fe400078e02ff */
[----:B------:R-:W-:Y:S02]  /*0510*/  IMAD.MOV.U32 R8, RZ, RZ, R10 ;  /* 0x000000ffff087224 */ /* 0x000fe400078e000a */
[----:B------:R-:W-:Y:S01]  /*0520*/  IMAD.HI.U32 R3, R3, R11, R2 ;  /* 0x0000000b03037227 */ /* 0x000fe200078e0002 */
[----:B------:R-:W-:-:S04]  /*0530*/  SHF.R.U32.HI R11, RZ, 0x4, R96 ;  /* 0x00000004ff0b7819 */ /* 0x000fc80000011660 */
[----:B------:R-:W-:Y:S01]  /*0540*/  SGXT.U32 R11, R11, 0x3 ;  /* 0x000000030b0b781a */ /* 0x000fe20000000000 */
[----:B------:R-:W-:-:S04]  /*0550*/  IMAD.HI.U32 R3, R3, R8, RZ ;  /* 0x0000000803037227 */ /* 0x000fc800078e00ff */
[----:B------:R-:W-:Y:S01]  /*0560*/  IMAD R0, R3, R0, R8 ;  /* 0x0000000003007224 */ /* 0x000fe200078e0208 */
[----:B------:R-:W-:Y:S04]  /*0570*/  BAR.SYNC.DEFER_BLOCKING 0x0 ;  /* 0x0000000000007b1d */ /* 0x000fe80000010000 */
[----:B------:R-:W-:-:S13]  /*0580*/  ISETP.GT.U32.AND P1, PT, R9, R0, PT ;  /* 0x000000000900720c */ /* 0x000fda0003f24070 */
[----:B------:R-:W-:Y:S02]  /*0590*/  @!P1 IMAD.IADD R0, R0, 0x1, -R9 ;  /* 0x0000000100009824 */ /* 0x000fe400078e0a09 */
[----:B------:R-:W-:Y:S01]  /*05a0*/  @!P1 VIADD R3, R3, 0x1 ;  /* 0x0000000103039836 */ /* 0x000fe20000000000 */
[----:B------:R-:W-:Y:S02]  /*05b0*/  ISETP.NE.AND P1, PT, R6, RZ, PT ;  /* 0x000000ff0600720c */ /* 0x000fe40003f25270 */
[----:B------:R-:W-:Y:S02]  /*05c0*/  ISETP.GE.U32.AND P0, PT, R0, R9, PT ;  /* 0x000000090000720c */ /* 0x000fe40003f06070 */
[----:B------:R-:W-:-:S04]  /*05d0*/  LOP3.LUT R0, R7, R6, RZ, 0x3c, !PT ;  /* 0x0000000607007212 */ /* 0x000fc800078e3cff */
[----:B------:R-:W-:Y:S01]  /*05e0*/  ISETP.GE.AND P2, PT, R0, RZ, PT ;  /* 0x000000ff0000720c */ /* 0x000fe20003f46270 */
[----:B------:R-:W-:-:S06]  /*05f0*/  VIADD R0, R4, 0xff ;  /* 0x000000ff04007836 */ /* 0x000fcc0000000000 */
[----:B------:R-:W-:-:S04]  /*0600*/  @P0 VIADD R3, R3, 0x1 ;  /* 0x0000000103030836 */ /* 0x000fc80000000000 */
[----:B------:R-:W-:Y:S01]  /*0610*/  IMAD.MOV.U32 R2, RZ, RZ, R3 ;  /* 0x000000ffff027224 */ /* 0x000fe200078e0003 */
[----:B------:R-:W-:-:S03]  /*0620*/  SHF.R.S32.HI R3, RZ, 0x1f, R0 ;  /* 0x0000001fff037819 */ /* 0x000fc60000011400 */
[----:B------:R-:W-:Y:S01]  /*0630*/  @!P2 IMAD.MOV R2, RZ, RZ, -R2 ;  /* 0x000000ffff02a224 */ /* 0x000fe200078e0a02 */
[----:B------:R-:W-:Y:S02]  /*0640*/  @!P1 LOP3.LUT R2, RZ, R6, RZ, 0x33, !PT ;  /* 0x00000006ff029212 */ /* 0x000fe400078e33ff */
[----:B------:R-:W-:-:S03]  /*0650*/  LEA.HI R3, R3, R0, RZ, 0x8 ;  /* 0x0000000003037211 */ /* 0x000fc600078f40ff */
[----:B------:R-:W-:Y:S02]  /*0660*/  IMAD.SHL.U32 R10, R2, 0x8, RZ ;  /* 0x00000008020a7824 */ /* 0x000fe400078e00ff */
[----:B------:R-:W-:-:S03]  /*0670*/  IMAD.MOV R2, RZ, RZ, -R2 ;  /* 0x000000ffff027224 */ /* 0x000fc600078e0a02 */
[----:B------:R-:W-:Y:S01]  /*0680*/  LEA.HI.SX32 R3, R3, -R10, 0x18 ;  /* 0x8000000a03037211 */ /* 0x000fe200078fc2ff */
[----:B------:R-:W-:Y:S02]  /*0690*/  IMAD R12, R6, R2, R7 ;  /* 0x00000002060c7224 */ /* 0x000fe400078e0207 */
[----:B------:R-:W-:Y:S01]  /*06a0*/  IMAD.MOV.U32 R2, RZ, RZ, RZ ;  /* 0x000000ffff027224 */ /* 0x000fe200078e00ff */
[----:B------:R-:W-:Y:S02]  /*06b0*/  VIMNMX R21, PT, PT, R3, 0x8, PT ;  /* 0x0000000803157848 */ /* 0x000fe40003fe0100 */
[----:B------:R-:W-:Y:S02]  /*06c0*/  IABS R6, R12 ;  /* 0x0000000c00067213 */ /* 0x000fe40000000000 */
[----:B------:R-:W-:-:S04]  /*06d0*/  IABS R9, R21 ;  /* 0x0000001500097213 */ /* 0x000fc80000000000 */
[----:B------:R-:W2:Y:S08]  /*06e0*/  I2F.RP R0, R9 ;  /* 0x0000000900007306 */ /* 0x000eb00000209400 */
[----:B--2---:R-:W2:Y:S02]  /*06f0*/  MUFU.RCP R0, R0 ;  /* 0x0000000000007308 */ /* 0x004ea40000001000 */
[----:B--2---:R-:W-:-:S06]  /*0700*/  VIADD R3, R0, 0xffffffe ;  /* 0x0ffffffe00037836 */ /* 0x004fcc0000000000 */
[----:B------:R-:W2:Y:S02]  /*0710*/  F2I.FTZ.U32.TRUNC.NTZ R3, R3 ;  /* 0x0000000300037305 */ /* 0x000ea4000021f000 */
[----:B--2---:R-:W-:-:S04]  /*0720*/  IMAD.MOV R8, RZ, RZ, -R3 ;  /* 0x000000ffff087224 */ /* 0x004fc800078e0a03 */
[----:B------:R-:W-:Y:S01]  /*0730*/  IMAD R7, R8, R9, RZ ;  /* 0x0000000908077224 */ /* 0x000fe200078e02ff */
[----:B------:R-:W-:-:S03]  /*0740*/  IABS R8, R21 ;  /* 0x0000001500087213 */ /* 0x000fc60000000000 */
[----:B------:R-:W-:-:S04]  /*0750*/  IMAD.HI.U32 R2, R3, R7, R2 ;  /* 0x0000000703027227 */ /* 0x000fc800078e0002 */
[----:B------:R-:W-:Y:S02]  /*0760*/  IMAD.MOV.U32 R3, RZ, RZ, R6 ;  /* 0x000000ffff037224 */ /* 0x000fe400078e0006 */
[----:B------:R-:W-:Y:S01]  /*0770*/  IMAD.MOV R0, RZ, RZ, -R8 ;  /* 0x000000ffff007224 */ /* 0x000fe200078e0a08 */
[----:B------:R-:W2:Y:S01]  /*0780*/  I2F.RP R6, R18 ;  /* 0x0000001200067306 */ /* 0x000ea20000209400 */
[----:B------:R-:W-:-:S04]  /*0790*/  IMAD.HI.U32 R2, R2, R3, RZ ;  /* 0x0000000302027227 */ /* 0x000fc800078e00ff */
[----:B------:R-:W-:-:S03]  /*07a0*/  IMAD R0, R2, R0, R3 ;  /* 0x0000000002007224 */ /* 0x000fc600078e0203 */
[----:B------:R-:W3:Y:S02]  /*07b0*/  I2F.RP R3, R15 ;  /* 0x0000000f00037306 */ /* 0x000ee40000209400 */
[----:B------:R-:W-:-:S06]  /*07c0*/  ISETP.GT.U32.AND P1, PT, R9, R0, PT ;  /* 0x000000000900720c */ /* 0x000fcc0003f24070 */
[----:B--2---:R-:W2:Y:S07]  /*07d0*/  MUFU.RCP R6, R6 ;  /* 0x0000000600067308 */ /* 0x004eae0000001000 */
[----:B------:R-:W-:Y:S01]  /*07e0*/  @!P1 IMAD.IADD R0, R0, 0x1, -R9 ;  /* 0x0000000100009824 */ /* 0x000fe200078e0a09 */
[----:B---3--:R-:W3:Y:S01]  /*07f0*/  MUFU.RCP R3, R3 ;  /* 0x0000000300037308 */ /* 0x008ee20000001000 */
[----:B------:R-:W-:Y:S01]  /*0800*/  @!P1 VIADD R2, R2, 0x1 ;  /* 0x0000000102029836 */ /* 0x000fe20000000000 */
[----:B------:R-:W-:-:S02]  /*0810*/  ISETP.NE.AND P1, PT, R21, RZ, PT ;  /* 0x000000ff1500720c */ /* 0x000fc40003f25270 */
[----:B------:R-:W-:Y:S02]  /*0820*/  ISETP.GE.U32.AND P0, PT, R0, R9, PT ;  /* 0x000000090000720c */ /* 0x000fe40003f06070 */
[----:B------:R-:W-:Y:S01]  /*0830*/  LOP3.LUT R0, R12, R21, RZ, 0x3c, !PT ;  /* 0x000000150c007212 */ /* 0x000fe200078e3cff */
[----:B--2---:R-:W-:-:S03]  /*0840*/  VIADD R8, R6, 0xffffffe ;  /* 0x0ffffffe06087836 */ /* 0x004fc60000000000 */
[----:B------:R-:W-:Y:S01]  /*0850*/  ISETP.GE.AND P2, PT, R0, RZ, PT ;  /* 0x000000ff0000720c */ /* 0x000fe20003f46270 */
[----:B------:R2:W5:Y:S06]  /*0860*/  F2I.FTZ.U32.TRUNC.NTZ R9, R8 ;  /* 0x0000000800097305 */ /* 0x00056c000021f000 */
[----:B------:R-:W-:Y:S02]  /*0870*/  @P0 VIADD R2, R2, 0x1 ;  /* 0x0000000102020836 */ /* 0x000fe40000000000 */
[----:B---3--:R-:W-:Y:S02]  /*0880*/  VIADD R3, R3, 0xffffffe ;  /* 0x0ffffffe03037836 */ /* 0x008fe40000000000 */
[----:B------:R-:W-:-:S02]  /*0890*/  IMAD.MOV.U32 R0, RZ, RZ, R2 ;  /* 0x000000ffff007224 */ /* 0x000fc400078e0002 */
[----:B------:R-:W3:Y:S01]  /*08a0*/  F2I.FTZ.U32.TRUNC.NTZ R7, R3 ;  /* 0x0000000300077305 */ /* 0x000ee2000021f000 */
[----:B--2---:R-:W-:Y:S02]  /*08b0*/  IMAD.MOV.U32 R8, RZ, RZ, RZ ;  /* 0x000000ffff087224 */ /* 0x004fe400078e00ff */
[----:B------:R-:W-:Y:S01]  /*08c0*/  @!P2 IMAD.MOV R0, RZ, RZ, -R0 ;  /* 0x000000ffff00a224 */ /* 0x000fe200078e0a00 */
[----:B------:R-:W-:Y:S01]  /*08d0*/  @!P1 LOP3.LUT R0, RZ, R21, RZ, 0x33, !PT ;  /* 0x00000015ff009212 */ /* 0x000fe200078e33ff */
[----:B-----5:R-:W-:-:S04]  /*08e0*/  IMAD.MOV R13, RZ, RZ, -R9 ;  /* 0x000000ffff0d7224 */ /* 0x020fc800078e0a09 */
[----:B------:R-:W-:Y:S02]  /*08f0*/  IMAD.SHL.U32 R2, R0, 0x20, RZ ;  /* 0x0000002000027824 */ /* 0x000fe400078e00ff */
[----:B------:R-:W-:Y:S02]  /*0900*/  IMAD R13, R13, R18, RZ ;  /* 0x000000120d0d7224 */ /* 0x000fe400078e02ff */
[----:B------:R-:W-:Y:S01]  /*0910*/  IMAD.MOV R0, RZ, RZ, -R0 ;  /* 0x000000ffff007224 */ /* 0x000fe200078e0a00 */
[----:B------:R-:W-:Y:S01]  /*0920*/  LOP3.LUT R11, R2, R11, RZ, 0xfc, !PT ;  /* 0x0000000b020b7212 */ /* 0x000fe200078efcff */
[----:B---3--:R-:W-:Y:S02]  /*0930*/  IMAD.MOV R6, RZ, RZ, -R7 ;  /* 0x000000ffff067224 */ /* 0x008fe400078e0a07 */
[----:B------:R-:W-:Y:S01]  /*0940*/  IMAD.HI.U32 R8, R9, R13, R8 ;  /* 0x0000000d09087227 */ /* 0x000fe200078e0008 */
[C---:B------:R-:W-:Y:S02]  /*0950*/  LOP3.LUT R20, R11.reuse, 0x8, RZ, 0xfc, !PT ;  /* 0x000000080b147812 */ /* 0x040fe400078efcff */
[----:B------:R-:W-:Y:S01]  /*0960*/  LOP3.LUT R22, R11, 0x10, RZ, 0xfc, !PT ;  /* 0x000000100b167812 */ /* 0x000fe200078efcff */
[----:B------:R-:W-:Y:S01]  /*0970*/  IMAD R13, R6, R15, RZ ;  /* 0x0000000f060d7224 */ /* 0x000fe200078e02ff */
[----:B------:R-:W-:Y:S01]  /*0980*/  IABS R17, R20 ;  /* 0x0000001400117213 */ /* 0x000fe20000000000 */
[----:B------:R-:W-:Y:S01]  /*0990*/  IMAD.MOV.U32 R6, RZ, RZ, RZ ;  /* 0x000000ffff067224 */ /* 0x000fe200078e00ff */
[----:B------:R-:W-:Y:S01]  /*09a0*/  IABS R19, R22 ;  /* 0x0000001600137213 */ /* 0x000fe20000000000 */
[----:B------:R-:W-:Y:S01]  /*09b0*/  IMAD R0, R21, R0, R12 ;  /* 0x0000000015007224 */ /* 0x000fe200078e020c */
[----:B------:R-:W-:Y:S01]  /*09c0*/  LOP3.LUT R21, R11, 0x18, RZ, 0xfc, !PT ;  /* 0x000000180b157812 */ /* 0x000fe200078efcff */
[----:B------:R-:W-:-:S04]  /*09d0*/  IMAD.HI.U32 R3, R8, R17, RZ ;  /* 0x0000001108037227 */ /* 0x000fc800078e00ff */
[----:B------:R-:W-:Y:S01]  /*09e0*/  IMAD.HI.U32 R6, R7, R13, R6 ;  /* 0x0000000d07067227 */ /* 0x000fe200078e0006 */
[----:B------:R-:W-:-:S03]  /*09f0*/  LOP3.LUT R7, R96, 0x7f, RZ, 0xc0, !PT ;  /* 0x0000007f60077812 */ /* 0x000fc600078ec0ff */
[----:B------:R-:W-:-:S04]  /*0a00*/  IMAD.HI.U32 R9, R8, R19, RZ ;  /* 0x0000001308097227 */ /* 0x000fc800078e00ff */
[----:B------:R-:W-:Y:S02]  /*0a10*/  IMAD.IADD R0, R10, 0x1, R0 ;  /* 0x000000010a007824 */ /* 0x000fe400078e0200 */
[----:B------:R-:W-:Y:S02]  /*0a20*/  IMAD.MOV R3, RZ, RZ, -R3 ;  /* 0x000000ffff037224 */ /* 0x000fe400078e0a03 */
[----:B------:R-:W-:Y:S02]  /*0a30*/  IMAD.MOV R9, RZ, RZ, -R9 ;  /* 0x000000ffff097224 */ /* 0x000fe400078e0a09 */
[----:B------:R-:W-:Y:S02]  /*0a40*/  IMAD R0, R0, 0x100, R7 ;  /* 0x0000010000007824 */ /* 0x000fe400078e0207 */
[C---:B------:R-:W-:Y:S01]  /*0a50*/  IMAD R10, R18.reuse, R3, R17 ;  /* 0x00000003120a7224 */ /* 0x040fe200078e0211 */
[----:B------:R-:W-:Y:S01]  /*0a60*/  IABS R17, R11 ;  /* 0x0000000b00117213 */ /* 0x000fe20000000000 */
[----:B------:R-:W-:Y:S01]  /*0a70*/  IMAD R12, R18, R9, R19 ;  /* 0x00000009120c7224 */ /* 0x000fe200078e0213 */
[----:B------:R-:W-:Y:S01]  /*0a80*/  IABS R19, R21 ;  /* 0x0000001500137213 */ /* 0x000fe20000000000 */
[----:B------:R-:W-:Y:S01]  /*0a90*/  VIADD R3, R0, 0x80 ;  /* 0x0000008000037836 */ /* 0x000fe20000000000 */
[----:B------:R-:W-:Y:S01]  /*0aa0*/  IABS R14, R0 ;  /* 0x00000000000e7213 */ /* 0x000fe20000000000 */
[----:B------:R-:W-:Y:S01]  /*0ab0*/  IMAD.HI.U32 R9, R8, R17, RZ ;  /* 0x0000001108097227 */ /* 0x000fe200078e00ff */
[----:B------:R-:W-:-:S02]  /*0ac0*/  ISETP.GT.U32.AND P6, PT, R18, R12, PT ;  /* 0x0000000c1200720c */ /* 0x000fc40003fc4070 */
[----:B------:R-:W-:Y:S01]  /*0ad0*/  IABS R16, R3 ;  /* 0x0000000300107213 */ /* 0x000fe20000000000 */
[----:B------:R-:W-:Y:S01]  /*0ae0*/  IMAD.HI.U32 R13, R8, R19, RZ ;  /* 0x00000013080d7227 */ /* 0x000fe200078e00ff */
[----:B------:R-:W-:-:S03]  /*0af0*/  ISETP.GT.U32.AND P0, PT, R18, R10, PT ;  /* 0x0000000a1200720c */ /* 0x000fc60003f04070 */
[----:B------:R-:W-:-:S04]  /*0b00*/  IMAD.HI.U32 R8, R6, R14, RZ ;  /* 0x0000000e06087227 */ /* 0x000fc800078e00ff */
[----:B------:R-:W-:Y:S02]  /*0b10*/  IMAD.MOV R9, RZ, RZ, -R9 ;  /* 0x000000ffff097224 */ /* 0x000fe400078e0a09 */
[----:B------:R-:W-:-:S04]  /*0b20*/  IMAD.HI.U32 R6, R6, R16, RZ ;  /* 0x0000001006067227 */ /* 0x000fc800078e00ff */
[----:B------:R-:W-:Y:S02]  /*0b30*/  IMAD.MOV R8, RZ, RZ, -R8 ;  /* 0x000000ffff087224 */ /* 0x000fe400078e0a08 */
[C---:B------:R-:W-:Y:S02]  /*0b40*/  IMAD R9, R18.reuse, R9, R17 ;  /* 0x0000000912097224 */ /* 0x040fe400078e0211 */
[----:B------:R-:W-:Y:S02]  /*0b50*/  IMAD.MOV R17, RZ, RZ, -R6 ;  /* 0x000000ffff117224 */ /* 0x000fe400078e0a06 */
[C---:B------:R-:W-:Y:S01]  /*0b60*/  IMAD R6, R15.reuse, R8, R14 ;  /* 0x000000080f067224 */ /* 0x040fe200078e020e */
[----:B------:R-:W-:Y:S01]  /*0b70*/  ISETP.GT.U32.AND P3, PT, R18, R9, PT ;  /* 0x000000091200720c */ /* 0x000fe20003f64070 */
[----:B------:R-:W-:Y:S02]  /*0b80*/  IMAD.MOV R13, RZ, RZ, -R13 ;  /* 0x000000ffff0d7224 */ /* 0x000fe400078e0a0d */
[----:B------:R-:W-:Y:S01]  /*0b90*/  @!P6 IMAD.IADD R12, R12, 0x1, -R18 ;  /* 0x000000010c0ce824 */ /* 0x000fe200078e0a12 */
[----:B------:R-:W-:Y:S01]  /*0ba0*/  ISETP.GT.U32.AND P2, PT, R15, R6, PT ;  /* 0x000000060f00720c */ /* 0x000fe20003f44070 */
[----:B------:R-:W-:-:S02]  /*0bb0*/  IMAD R13, R18, R13, R19 ;  /* 0x0000000d120d7224 */ /* 0x000fc400078e0213 */
[----:B------:R-:W-:Y:S02]  /*0bc0*/  IMAD R8, R15, R17, R16 ;  /* 0x000000110f087224 */ /* 0x000fe400078e0210 */
[--C-:B------:R-:W-:Y:S01]  /*0bd0*/  @!P0 IMAD.IADD R10, R10, 0x1, -R18.reuse ;  /* 0x000000010a0a8824 */ /* 0x100fe200078e0a12 */
[C---:B------:R-:W-:Y:S01]  /*0be0*/  ISETP.GT.U32.AND P4, PT, R18.reuse, R13, PT ;  /* 0x0000000d1200720c */ /* 0x040fe20003f84070 */
[----:B------:R-:W-:Y:S01]  /*0bf0*/  IMAD.SHL.U32 R14, R97, 0x200000, RZ ;  /* 0x00200000610e7824 */ /* 0x000fe200078e00ff */
[----:B------:R-:W-:Y:S01]  /*0c00*/  ISETP.GT.U32.AND P1, PT, R15, R8, PT ;  /* 0x000000080f00720c */ /* 0x000fe20003f24070 */
[----:B------:R-:W-:Y:S01]  /*0c10*/  @!P3 IMAD.IADD R9, R9, 0x1, -R18 ;  /* 0x000000010909b824 */ /* 0x000fe200078e0a12 */
[C---:B------:R-:W-:Y:S02]  /*0c20*/  ISETP.GT.U32.AND P3, PT, R18.reuse, R12, PT ;  /* 0x0000000c1200720c */ /* 0x040fe40003f64070 */
[----:B------:R-:W-:Y:S01]  /*0c30*/  ISETP.GT.U32.AND P0, PT, R18, R10, PT ;  /* 0x0000000a1200720c */ /* 0x000fe20003f04070 */
[----:B------:R-:W-:Y:S01]  /*0c40*/  @!P2 IMAD.IADD R6, R6, 0x1, -R15 ;  /* 0x000000010606a824 */ /* 0x000fe200078e0a0f */
[----:B------:R-:W-:-:S02]  /*0c50*/  ISETP.GT.U32.AND P6, PT, R18, R9, PT ;  /* 0x000000091200720c */ /* 0x000fc40003fc4070 */
[----:B------:R-:W-:Y:S02]  /*0c60*/  LOP3.LUT R14, R14, 0x600000, RZ, 0xc0, !PT ;  /* 0x006000000e0e7812 */ /* 0x000fe400078ec0ff */
[----:B------:R-:W-:Y:S01]  /*0c70*/  ISETP.GT.U32.AND P2, PT, R15, R6, PT ;  /* 0x000000060f00720c */ /* 0x000fe20003f44070 */
[--C-:B------:R-:W-:Y:S01]  /*0c80*/  @!P4 IMAD.IADD R13, R13, 0x1, -R18.reuse ;  /* 0x000000010d0dc824 */ /* 0x100fe200078e0a12 */
[----:B------:R-:W-:Y:S01]  /*0c90*/  R2UR UR18, R14 ;  /* 0x000000000e1272ca */ /* 0x000fe200000e0000 */
[--C-:B------:R-:W-:Y:S01]  /*0ca0*/  @!P1 IMAD.IADD R8, R8, 0x1, -R15.reuse ;  /* 0x0000000108089824 */ /* 0x100fe200078e0a0f */
[----:B------:R-:W-:Y:S01]  /*0cb0*/  ISETP.NE.U32.AND P1, PT, R7, RZ, PT ;  /* 0x000000ff0700720c */ /* 0x000fe20003f25070 */
[--C-:B------:R-:W-:Y:S01]  /*0cc0*/  @!P3 IMAD.IADD R12, R12, 0x1, -R18.reuse ;  /* 0x000000010c0cb824 */ /* 0x100fe200078e0a12 */
[----:B------:R-:W-:Y:S01]  /*0cd0*/  ISETP.GT.U32.AND P4, PT, R18, R13, PT ;  /* 0x0000000d1200720c */ /* 0x000fe20003f84070 */
[--C-:B------:R-:W-:Y:S01]  /*0ce0*/  @!P0 IMAD.IADD R10, R10, 0x1, -R18.reuse ;  /* 0x000000010a0a8824 */ /* 0x100fe200078e0a12 */
[----:B------:R-:W-:Y:S01]  /*0cf0*/  ISETP.GE.AND P3, PT, R11, RZ, PT ;  /* 0x000000ff0b00720c */ /* 0x000fe20003f66270 */
[----:B------:R-:W-:Y:S01]  /*0d00*/  @!P6 IMAD.IADD R9, R9, 0x1, -R18 ;  /* 0x000000010909e824 */ /* 0x000fe200078e0a12 */
[----:B------:R-:W-:Y:S01]  /*0d10*/  ISETP.GT.U32.AND P0, PT, R15, R8, PT ;  /* 0x000000080f00720c */ /* 0x000fe20003f04070 */
[----:B------:R-:W-:Y:S01]  /*0d20*/  IMAD.MOV.U32 R7, RZ, RZ, R10 ;  /* 0x000000ffff077224 */ /* 0x000fe200078e000a */
[----:B------:R-:W-:Y:S01]  /*0d30*/  ISETP.GE.AND P6, PT, R20, RZ, PT ;  /* 0x000000ff1400720c */ /* 0x000fe20003fc6270 */
[----:B------:R-:W-:Y:S01]  /*0d40*/  @!P2 IMAD.IADD R6, R6, 0x1, -R15 ;  /* 0x000000010606a824 */ /* 0x000fe200078e0a0f */
[----:B------:R-:W-:-:S02]  /*0d50*/  ISETP.GE.AND P2, PT, R21, RZ, PT ;  /* 0x000000ff1500720c */ /* 0x000fc40003f46270 */
[----:B------:R-:W-:-:S03]  /*0d60*/  LOP3.LUT R10, RZ, R5, RZ, 0x33, !PT ;  /* 0x00000005ff0a7212 */ /* 0x000fc600078e33ff */
[----:B------:R-:W-:Y:S01]  /*0d70*/  @!P4 IMAD.IADD R13, R13, 0x1, -R18 ;  /* 0x000000010d0dc824 */ /* 0x000fe200078e0a12 */
[----:B------:R-:W-:Y:S01]  /*0d80*/  ISETP.GE.AND P4, PT, R22, RZ, PT ;  /* 0x000000ff1600720c */ /* 0x000fe20003f86270 */
[----:B------:R-:W-:Y:S01]  /*0d90*/  @!P3 IMAD.MOV R9, RZ, RZ, -R9 ;  /* 0x000000ffff09b224 */ /* 0x000fe200078e0a09 */
[----:B------:R-:W-:Y:S01]  /*0da0*/  ISETP.GE.AND P3, PT, R0, RZ, PT ;  /* 0x000000ff0000720c */ /* 0x000fe20003f66270 */
[----:B------:R-:W-:Y:S01]  /*0db0*/  @!P0 IMAD.IADD R8, R8, 0x1, -R15 ;  /* 0x0000000108088824 */ /* 0x000fe200078e0a0f */
[----:B------:R-:W-:Y:S01]  /*0dc0*/  ISETP.NE.AND P0, PT, R5, RZ, PT ;  /* 0x000000ff0500720c */ /* 0x000fe20003f05270 */
[----:B------:R-:W-:Y:S01]  /*0dd0*/  @!P6 IMAD.MOV R7, RZ, RZ, -R7 ;  /* 0x000000ffff07e224 */ /* 0x000fe200078e0a07 */
[----:B------:R-:W-:Y:S01]  /*0de0*/  LOP3.LUT R5, RZ, R4, RZ, 0x33, !PT ;  /* 0x00000004ff057212 */ /* 0x000fe200078e33ff */
[----:B------:R-:W-:Y:S01]  /*0df0*/  @!P2 IMAD.MOV R13, RZ, RZ, -R13 ;  /* 0x000000ffff0da224 */ /* 0x000fe200078e0a0d */
[----:B------:R-:W-:Y:S02]  /*0e00*/  ISETP.GE.AND P2, PT, R3, RZ, PT ;  /* 0x000000ff0300720c */ /* 0x000fe40003f46270 */
[----:B------:R-:W-:Y:S01]  /*0e10*/  SEL R14, R10, R7, !P0 ;  /* 0x000000070a0e7207 */ /* 0x000fe20004000000 */
[----:B------:R-:W-:Y:S01]  /*0e20*/  VIADD R7, R80, 0xfffffff6 ;  /* 0xfffffff650077836 */ /* 0x000fe20000000000 */
[----:B------:R-:W-:Y:S01]  /*0e30*/  SEL R11, R10, R9, !P0 ;  /* 0x000000090a0b7207 */ /* 0x000fe20004000000 */
[----:B------:R-:W-:Y:S01]  /*0e40*/  @!P4 IMAD.MOV R12, RZ, RZ, -R12 ;  /* 0x000000ffff0cc224 */ /* 0x000fe200078e0a0c */
[----:B------:R-:W-:Y:S01]  /*0e50*/  ISETP.NE.AND P4, PT, R4, RZ, PT ;  /* 0x000000ff0400720c */ /* 0x000fe20003f85270 */
[----:B------:R-:W-:-:S02]  /*0e60*/  @!P3 IMAD.MOV R6, RZ, RZ, -R6 ;  /* 0x000000ffff06b224 */ /* 0x000fc400078e0a06 */
[----:B------:R-:W-:Y:S01]  /*0e70*/  VIADD R4, R80, 0xffffffff ;  /* 0xffffffff50047836 */ /* 0x000fe20000000000 */
[C---:B------:R-:W-:Y:S02]  /*0e80*/  SEL R12, R10.reuse, R12, !P0 ;  /* 0x0000000c0a0c7207 */ /* 0x040fe40004000000 */
[C---:B------:R-:W-:Y:S01]  /*0e90*/  SEL R74, R5.reuse, R6, !P4 ;  /* 0x00000006054a7207 */ /* 0x040fe20006000000 */
[----:B------:R-:W-:Y:S01]  /*0ea0*/  @!P2 IMAD.MOV R8, RZ, RZ, -R8 ;  /* 0x000000ffff08a224 */ /* 0x000fe200078e0a08 */
[----:B------:R-:W-:Y:S01]  /*0eb0*/  SEL R10, R10, R13, !P0 ;  /* 0x0000000d0a0a7207 */ /* 0x000fe20004000000 */
[----:B------:R-:W-:Y:S01]  /*0ec0*/  VIADD R6, R80, 0xfffffff7 ;  /* 0xfffffff750067836 */ /* 0x000fe20000000000 */
[----:B------:R-:W-:Y:S01]  /*0ed0*/  ISETP.GE.U32.AND P0, PT, R4, 0x7ffffff0, PT ;  /* 0x7ffffff00400780c */ /* 0x000fe20003f06070 */
[-C--:B------:R-:W-:Y:S01]  /*0ee0*/  IMAD R74, R74, R81.reuse, RZ ;  /* 0x000000514a4a7224 */ /* 0x080fe200078e02ff */
[----:B------:R-:W-:Y:S02]  /*0ef0*/  SEL R8, R5, R8, !P4 ;  /* 0x0000000805087207 */ /* 0x000fe40006000000 */
[----:B------:R-:W-:Y:S01]  /*0f00*/  ISETP.GE.U32.AND P4, PT, R6, 0x7fffffe8, PT ;  /* 0x7fffffe80600780c */ /* 0x000fe20003f86070 */
[----:B------:R-:W-:Y:S01]  /*0f10*/  VIADD R6, R80, 0xfffffffe ;  /* 0xfffffffe50067836 */ /* 0x000fe20000000000 */
[----:B----4-:R-:W-:Y:S01]  /*0f20*/  LEA R5, P3, R74, UR12, 0x1 ;  /* 0x0000000c4a057c11 */ /* 0x010fe2000f8608ff */
[----:B------:R-:W-:Y:S01]  /*0f30*/  IMAD R81, R8, R81, RZ ;  /* 0x0000005108517224 */ /* 0x000fe200078e02ff */
[----:B------:R-:W-:Y:S01]  /*0f40*/  ISETP.GE.U32.AND P2, PT, R7, 0x7fffffe7, PT ;  /* 0x7fffffe70700780c */ /* 0x000fe20003f46070 */
[----:B-1----:R-:W-:-:S12]  /*0f50*/  @P5 BRA `(.L_x_5) ;  /* 0x0000000000185947 */ /* 0x002fd80003800000 */
[----:B------:R-:W-:Y:S01]  /*0f60*/  ELECT P6, URZ, PT ;  /* 0x0000000000ff782f */ /* 0x000fe200038c0000 */
[----:B------:R-:W-:Y:S01]  /*0f70*/  IMAD.MOV.U32 R4, RZ, RZ, 0x1 ;  /* 0x00000001ff047424 */ /* 0x000fe200078e00ff */
[----:B------:R-:W-:Y:S01]  /*0f80*/  UMOV UR5, 0x40 ;  /* 0x0000004000057882 */ /* 0x000fe20000000000 */
[----:B------:R-:W-:Y:S01]  /*0f90*/  UVIRTCOUNT.DEALLOC.SMPOOL 0x80 ;  /* 0x000000800000784c */ /* 0x000fe20000000000 */
[----:B------:R-:W-:-:S09]  /*0fa0*/  ULEA UR5, UR4, UR5, 0x18 ;  /* 0x0000000504057291 */ /* 0x000fd2000f8ec0ff */
[----:B------:R1:W-:Y:S03]  /*0fb0*/  @P6 STS.U8 [UR5], R4 ;  /* 0x00000004ff006988 */ /* 0x0003e60008000005 */
.L_x_5:
[----:B------:R-:W-:Y:S01]  /*0fc0*/  UIADD3 UR18, UPT, UPT, UR8, UR18, URZ ;  /* 0x0000001208127290 */ /* 0x000fe2000fffe0ff */
[----:B------:R-:W-:Y:S01]  /*0fd0*/  LEA.HI.X.SX32 R75, R74, UR13, 0x1, P3 ;  /* 0x0000000d4a4b7c11 */ /* 0x000fe200098f0eff */
[----:B------:R-:W-:Y:S01]  /*0fe0*/  VOTEU.ALL UP0, P1 ;  /* 0x0000000000ff7886 */ /* 0x000fe20000800000 */
[----:B------:R-:W-:Y:S01]  /*0ff0*/  UMOV UR4, 0x1 ;  /* 0x0000000100047882 */ /* 0x000fe20000000000 */
[----:B------:R-:W-:Y:S01]  /*1000*/  UIADD3 UR7, UPT, UPT, UR9, 0x4800, URZ ;  /* 0x0000480009077890 */ /* 0x000fe2000fffe0ff */
[----:B------:R-:W-:Y:S01]  /*1010*/  LEA R72, P3, R81, UR12, 0x1 ;  /* 0x0000000c51487c11 */ /* 0x000fe2000f8608ff */
[----:B------:R-:W-:Y:S01]  /*1020*/  VOTEU.ALL UP1, P1 ;  /* 0x0000000000ff7886 */ /* 0x000fe20000820000 */
[----:B------:R-:W-:-:S04]  /*1030*/  @!UP0 UIADD3 UR10, UPT, UPT, -UR4, 0x100000, URZ ;  /* 0x00100000040a8890 */ /* 0x000fc8000fffe1ff */
[----:B------:R-:W-:Y:S02]  /*1040*/  @!UP0 USHF.L.U32 UR11, UR10, 0xb, URZ ;  /* 0x0000000b0a0b8899 */ /* 0x000fe400080006ff */
[----:B------:R-:W-:Y:S01]  /*1050*/  @!UP0 USHF.L.U32 UR10, UR10, 0x1, URZ ;  /* 0x000000010a0a8899 */ /* 0x000fe200080006ff */
[----:B-1----:R-:W-:Y:S01]  /*1060*/  VIADD R4, R80, 0xfffffffd ;  /* 0xfffffffd50047836 */ /* 0x002fe20000000000 */
[----:B------:R-:W-:Y:S01]  /*1070*/  STTM.x64 tmem[UR18], RZ ;  /* 0x000000ff000079ed */ /* 0x000fe20008340012 */
[----:B------:R-:W1:Y:S01]  /*1080*/  FENCE.VIEW.ASYNC.T ;  /* 0x00000000000073c6 */ /* 0x000e620000000200 */
[----:B------:R-:W-:Y:S01]  /*1090*/  UMOV UR19, UR7 ;  /* 0x0000000700137c82 */ /* 0x000fe20008000000 */
[----:B-1----:R-:W-:Y:S01]  /*10a0*/  BAR.SYNC.DEFER_BLOCKING 0x0 ;  /* 0x0000000000007b1d */ /* 0x002fe20000010000 */
[----:B------:R-:W-:Y:S01]  /*10b0*/  LEA.HI.X.SX32 R73, R81, UR13, 0x1, P3 ;  /* 0x0000000d51497c11 */ /* 0x000fe200098f0eff */
[----:B------:R-:W-:Y:S01]  /*10c0*/  IMAD.SHL.U32 R69, R76, 0x8, RZ ;  /* 0x000000084c457824 */ /* 0x000fe200078e00ff */
[----:B------:R-:W-:Y:S01]  /*10d0*/  ISETP.GE.U32.AND P6, PT, R6, 0x7fffffef, PT ;  /* 0x7fffffef0600780c */ /* 0x000fe20003fc6070 */
[----:B------:R-:W-:Y:S01]  /*10e0*/  IMAD.MOV.U32 R74, RZ, RZ, R5 ;  /* 0x000000ffff4a7224 */ /* 0x000fe200078e0005 */
[----:B------:R-:W-:Y:S01]  /*10f0*/  PRMT R100, RZ, 0x7610, R100 ;  /* 0x00007610ff647816 */ /* 0x000fe20000000064 */
[----:B------:R-:W-:Y:S01]  /*1100*/  VIADD R6, R80, 0xfffffff5 ;  /* 0xfffffff550067836 */ /* 0x000fe20000000000 */
[----:B------:R-:W-:Y:S01]  /*1110*/  PRMT R122, RZ, 0x7610, R122 ;  /* 0x00007610ff7a7816 */ /* 0x000fe2000000007a */
[C---:B------:R-:W-:Y:S01]  /*1120*/  IMAD.WIDE R70, R69.reuse, 0x2, R74 ;  /* 0x0000000245467825 */ /* 0x040fe200078e024a */
[----:B------:R-:W-:Y:S01]  /*1130*/  PRMT R120, RZ, 0x7610, R120 ;  /* 0x00007610ff787816 */ /* 0x000fe20000000078 */
[----:B------:R-:W1:Y:S01]  /*1140*/  LDCU UR5, c[0x0][0x3b0] ;  /* 0x00007600ff0577ac */ /* 0x000e620008000800 */
[----:B------:R-:W-:Y:S01]  /*1150*/  PRMT R118, RZ, 0x7610, R118 ;  /* 0x00007610ff767816 */ /* 0x000fe20000000076 */
[----:B------:R-:W-:Y:S01]  /*1160*/  IMAD.WIDE R68, R69, 0x2, R72 ;  /* 0x0000000245447825 */ /* 0x000fe200078e0248 */
[----:B------:R-:W-:-:S03]  /*1170*/  ISETP.GE.U32.AND P3, PT, R4, 0x7fffffee, PT ;  /* 0x7fffffee0400780c */ /* 0x000fc60003f66070 */
[----:B------:R-:W-:Y:S01]  /*1180*/  VIADD R4, R80, 0xfffffffc ;  /* 0xfffffffc50047836 */ /* 0x000fe20000000000 */
[----:B------:R-:W2:Y:S02]  /*1190*/  FENCE.VIEW.ASYNC.S ;  /* 0x00000000000073c6 */ /* 0x000ea40000000000 */
[----:B--2---:R2:W3:Y:S02]  /*11a0*/  @!UP1 SYNCS.EXCH.64 URZ, [UR19], UR10 ;  /* 0x0000000a13ff95b2 */ /* 0x0044e40008000100 */
[----:B---3--:R-:W-:Y:S01]  /*11b0*/  BAR.SYNC.DEFER_BLOCKING 0x0 ;  /* 0x0000000000007b1d */ /* 0x008fe20000010000 */
[C---:B------:R-:W-:Y:S01]  /*11c0*/  IMAD R65, R76.reuse, 0x9, RZ ;  /* 0x000000094c417824 */ /* 0x040fe200078e02ff */
[----:B------:R-:W-:Y:S01]  /*11d0*/  PRMT R119, RZ, 0x7610, R119 ;  /* 0x00007610ff777816 */ /* 0x000fe20000000077 */
[----:B------:R-:W-:Y:S01]  /*11e0*/  IMAD.WIDE R62, R76, 0x2, R74 ;  /* 0x000000024c3e7825 */ /* 0x000fe200078e024a */
[----:B------:R-:W-:Y:S02]  /*11f0*/  PRMT R117, RZ, 0x7610, R117 ;  /* 0x00007610ff757816 */ /* 0x000fe40000000075 */
[----:B------:R-:W-:Y:S01]  /*1200*/  PRMT R113, RZ, 0x7610, R113 ;  /* 0x00007610ff717816 */ /* 0x000fe20000000071 */
[----:B------:R-:W-:Y:S01]  /*1210*/  IMAD.WIDE R66, R65, 0x2, R74 ;  /* 0x0000000241427825 */ /* 0x000fe200078e024a */
[----:B------:R-:W-:-:S03]  /*1220*/  PRMT R115, RZ, 0x7610, R115 ;  /* 0x00007610ff737816 */ /* 0x000fc60000000073 */
[----:B------:R-:W-:-:S04]  /*1230*/  IMAD.WIDE R64, R65, 0x2, R72 ;  /* 0x0000000241407825 */ /* 0x000fc800078e0248 */
[----:B------:R-:W-:-:S04]  /*1240*/  IMAD.WIDE R60, R76, 0x2, R72 ;  /* 0x000000024c3c7825 */ /* 0x000fc800078e0248 */
[----:B------:R-:W-:Y:S02]  /*1250*/  VIADD R5, R80, 0xfffffff4 ;  /* 0xfffffff450057836 */ /* 0x000fe40000000000 */
[----:B------:R-:W-:Y:S01]  /*1260*/  IMAD.SHL.U32 R57, R76, 0x2, RZ ;  /* 0x000000024c397824 */ /* 0x000fe200078e00ff */
[----:B------:R-:W3:Y:S04]  /*1270*/  @!P0 LDG.E.U16 R100, desc[UR22][R74.64] ;  /* 0x000000164a648981 */ /* 0x000ee8000c1e1500 */
[----:B------:R-:W4:Y:S01]  /*1280*/  @!P0 LDG.E.U16 R122, desc[UR22][R72.64] ;  /* 0x00000016487a8981 */ /* 0x000f22000c1e1500 */
[----:B------:R-:W-:-:S03]  /*1290*/  ISETP.GE.U32.AND P0, PT, R6, 0x7fffffe6, PT ;  /* 0x7fffffe60600780c */ /* 0x000fc60003f06070 */
[----:B------:R-:W5:Y:S04]  /*12a0*/  @!P4 LDG.E.U16 R120, desc[UR22][R70.64] ;  /* 0x000000164678c981 */ /* 0x000f68000c1e1500 */
[----:B------:R-:W2:Y:S01]  /*12b0*/  @!P4 LDG.E.U16 R118, desc[UR22][R68.64] ;  /* 0x000000164476c981 */ /* 0x000ea2000c1e1500 */
[----:B------:R-:W-:Y:S01]  /*12c0*/  ISETP.GE.U32.AND P4, PT, R4, 0x7fffffed, PT ;  /* 0x7fffffed0400780c */ /* 0x000fe20003f86070 */
[----:B------:R-:W-:Y:S02]  /*12d0*/  VIADD R4, R80, 0xfffffffb ;  /* 0xfffffffb50047836 */ /* 0x000fe40000000000 */
[----:B------:R-:W-:Y:S01]  /*12e0*/  IMAD R53, R76, 0xa, RZ ;  /* 0x0000000a4c357824 */ /* 0x000fe200078e02ff */
[----:B------:R-:W2:Y:S01]  /*12f0*/  @!P2 LDG.E.U16 R119, desc[UR22][R66.64] ;  /* 0x000000164277a981 */ /* 0x000ea2000c1e1500 */
[----:B------:R-:W-:Y:S01]  /*1300*/  PRMT R102, RZ, 0x7610, R102 ;  /* 0x00007610ff667816 */ /* 0x000fe20000000066 */
[----:B------:R-:W-:Y:S01]  /*1310*/  IMAD.WIDE R58, R57, 0x2, R74 ;  /* 0x00000002393a7825 */ /* 0x000fe200078e024a */
[----:B------:R-:W-:Y:S01]  /*1320*/  PRMT R104, RZ, 0x7610, R104 ;  /* 0x00007610ff687816 */ /* 0x000fe20000000068 */
[----:B------:R-:W2:Y:S01]  /*1330*/  @!P2 LDG.E.U16 R117, desc[UR22][R64.64] ;  /* 0x000000164075a981 */ /* 0x000ea2000c1e1500 */
[----:B------:R-:W-:Y:S01]  /*1340*/  ISETP.GE.U32.AND P2, PT, R5, 0x7fffffe5, PT ;  /* 0x7fffffe50500780c */ /* 0x000fe20003f46070 */
[----:B------:R-:W-:-:S02]  /*1350*/  IMAD.WIDE R56, R57, 0x2, R72 ;  /* 0x0000000239387825 */ /* 0x000fc400078e0248 */
[----:B------:R-:W2:Y:S01]  /*1360*/  @!P6 LDG.E.U16 R113, desc[UR22][R62.64] ;  /* 0x000000163e71e981 */ /* 0x000ea2000c1e1500 */
[----:B------:R-:W-:Y:S01]  /*1370*/  PRMT R114, RZ, 0x7610, R114 ;  /* 0x00007610ff727816 */ /* 0x000fe20000000072 */
[C---:B------:R-:W-:Y:S02]  /*1380*/  IMAD.WIDE R54, R53.reuse, 0x2, R74 ;  /* 0x0000000235367825 */ /* 0x040fe400078e024a */
[----:B------:R-:W2:Y:S01]  /*1390*/  @!P6 LDG.E.U16 R115, desc[UR22][R60.64] ;  /* 0x000000163c73e981 */ /* 0x000ea2000c1e1500 */
[----:B------:R-:W-:Y:S01]  /*13a0*/  ISETP.GE.U32.AND P6, PT, R4, 0x7fffffec, PT ;  /* 0x7fffffec0400780c */ /* 0x000fe20003fc6070 */
[C---:B------:R-:W-:Y:S01]  /*13b0*/  VIADD R4, R80.reuse, 0xfffffff3 ;  /* 0xfffffff350047836 */ /* 0x040fe20000000000 */
[----:B------:R-:W-:Y:S01]  /*13c0*/  PRMT R116, RZ, 0x7610, R116 ;  /* 0x00007610ff747816 */ /* 0x000fe20000000074 */
[----:B------:R-:W-:Y:S01]  /*13d0*/  IMAD.WIDE R52, R53, 0x2, R72 ;  /* 0x0000000235347825 */ /* 0x000fe200078e0248 */
[----:B------:R-:W2:Y:S03]  /*13e0*/  @!P3 LDG.E.U16 R102, desc[UR22][R58.64] ;  /* 0x000000163a66b981 */ /* 0x000ea6000c1e1500 */
[----:B------:R-:W-:Y:S01]  /*13f0*/  VIADD R5, R80, 0xfffffffa ;  /* 0xfffffffa50057836 */ /* 0x000fe20000000000 */
[----:B------:R-:W2:Y:S01]  /*1400*/  @!P3 LDG.E.U16 R104, desc[UR22][R56.64] ;  /* 0x000000163868b981 */ /* 0x000ea2000c1e1500 */
[----:B------:R-:W-:Y:S01]  /*1410*/  IMAD R45, R76, 0xb, RZ ;  /* 0x0000000b4c2d7824 */ /* 0x000fe200078e02ff */
[----:B------:R-:W-:Y:S01]  /*1420*/  ISETP.GE.U32.AND P3, PT, R4, 0x7fffffe4, PT ;  /* 0x7fffffe40400780c */ /* 0x000fe20003f66070 */
[----:B------:R-:W-:Y:S01]  /*1430*/  IMAD R49, R76, 0x3, RZ ;  /* 0x000000034c317824 */ /* 0x000fe200078e02ff */
[----:B------:R-:W2:Y:S01]  /*1440*/  @!P0 LDG.E.U16 R114, desc[UR22][R54.64] ;  /* 0x0000001636728981 */ /* 0x000ea2000c1e1500 */
[----:B------:R-:W-:Y:S01]  /*1450*/  PRMT R109, RZ, 0x7610, R109 ;  /* 0x00007610ff6d7816 */ /* 0x000fe2000000006d */
[----:B------:R-:W-:Y:S01]  /*1460*/  IMAD.WIDE R46, R45, 0x2, R74 ;  /* 0x000000022d2e7825 */ /* 0x000fe200078e024a */
[----:B------:R-:W-:Y:S01]  /*1470*/  PRMT R111, RZ, 0x7610, R111 ;  /* 0x00007610ff6f7816 */ /* 0x000fe2000000006f */
[----:B------:R-:W2:Y:S01]  /*1480*/  @!P0 LDG.E.U16 R116, desc[UR22][R52.64] ;  /* 0x0000001634748981 */ /* 0x000ea2000c1e1500 */
[----:B------:R-:W-:Y:S01]  /*1490*/  ISETP.GE.U32.AND P0, PT, R5, 0x7fffffeb, PT ;  /* 0x7fffffeb0500780c */ /* 0x000fe20003f06070 */
[----:B------:R-:W-:Y:S01]  /*14a0*/  IMAD.WIDE R44, R45, 0x2, R72 ;  /* 0x000000022d2c7825 */ /* 0x000fe200078e0248 */
[----:B------:R-:W-:Y:S01]  /*14b0*/  PRMT R103, RZ, 0x7610, R103 ;  /* 0x00007610ff677816 */ /* 0x000fe20000000067 */
[----:B------:R-:W2:Y:S01]  /*14c0*/  @!P2 LDG.E.U16 R109, desc[UR22][R46.64] ;  /* 0x000000162e6da981 */ /* 0x000ea2000c1e1500 */
[----:B------:R-:W-:Y:S01]  /*14d0*/  PRMT R107, RZ, 0x7610, R107 ;  /* 0x00007610ff6b7816 */ /* 0x000fe2000000006b */
[----:B------:R-:W-:Y:S01]  /*14e0*/  IMAD.WIDE R50, R49, 0x2, R74 ;  /* 0x0000000231327825 */ /* 0x000fe200078e024a */
[----:B------:R-:W-:Y:S01]  /*14f0*/  LOP3.LUT R79, R96, 0xf, RZ, 0xc0, !PT ;  /* 0x0000000f604f7812 */ /* 0x000fe200078ec0ff */
[----:B------:R-:W2:Y:S02]  /*1500*/  @!P2 LDG.E.U16 R111, desc[UR22][R44.64] ;  /* 0x000000162c6fa981 */ /* 0x000ea4000c1e1500 */
[----:B------:R-:W-:-:S02]  /*1510*/  VIADD R5, R80, 0xfffffff9 ;  /* 0xfffffff950057836 */ /* 0x000fc40000000000 */
[C---:B------:R-:W-:Y:S02]  /*1520*/  IMAD R37, R76.reuse, 0xc, RZ ;  /* 0x0000000c4c257824 */ /* 0x040fe400078e02ff */
[----:B------:R-:W-:Y:S02]  /*1530*/  IMAD.SHL.U32 R41, R76, 0x4, RZ ;  /* 0x000000044c297824 */ /* 0x000fe400078e00ff */
[----:B------:R-:W-:Y:S01]  /*1540*/  IMAD.WIDE R48, R49, 0x2, R72 ;  /* 0x0000000231307825 */ /* 0x000fe200078e0248 */
[----:B------:R-:W-:Y:S01]  /*1550*/  PRMT R108, RZ, 0x7610, R108 ;  /* 0x00007610ff6c7816 */ /* 0x000fe2000000006c */
[----:B------:R-:W2:Y:S02]  /*1560*/  @!P4 LDG.E.U16 R103, desc[UR22][R50.64] ;  /* 0x000000163267c981 */ /* 0x000ea4000c1e1500 */
[----:B------:R-:W-:Y:S01]  /*1570*/  VIADD R4, R80, 0xfffffff2 ;  /* 0xfffffff250047836 */ /* 0x000fe20000000000 */
[----:B------:R-:W-:Y:S01]  /*1580*/  PRMT R110, RZ, 0x7610, R110 ;  /* 0x00007610ff6e7816 */ /* 0x000fe2000000006e */
[----:B------:R-:W-:Y:S01]  /*1590*/  IMAD.WIDE R38, R37, 0x2, R74 ;  /* 0x0000000225267825 */ /* 0x000fe200078e024a */
[----:B------:R-:W-:Y:S01]  /*15a0*/  ISETP.GE.U32.AND P2, PT, R5, 0x7fffffea, PT ;  /* 0x7fffffea0500780c */ /* 0x000fe20003f46070 */
[----:B------:R-:W2:Y:S01]  /*15b0*/  @!P4 LDG.E.U16 R107, desc[UR22][R48.64] ;  /* 0x00000016306bc981 */ /* 0x000ea2000c1e1500 */
[----:B------:R-:W-:Y:S01]  /*15c0*/  PRMT R112, RZ, 0x7610, R112 ;  /* 0x00007610ff707816 */ /* 0x000fe20000000070 */
[----:B------:R-:W-:Y:S01]  /*15d0*/  IMAD.WIDE R36, R37, 0x2, R72 ;  /* 0x0000000225247825 */ /* 0x000fe200078e0248 */
[----:B------:R-:W-:Y:S01]  /*15e0*/  PRMT R106, RZ, 0x7610, R106 ;  /* 0x00007610ff6a7816 */ /* 0x000fe2000000006a */
[----:B------:R-:W2:Y:S01]  /*15f0*/  @!P3 LDG.E.U16 R108, desc[UR22][R38.64] ;  /* 0x00000016266cb981 */ /* 0x000ea2000c1e1500 */
[----:B------:R-:W-:Y:S01]  /*1600*/  ISETP.GE.U32.AND P4, PT, R4, 0x7fffffe3, PT ;  /* 0x7fffffe30400780c */ /* 0x000fe20003f86070 */
[----:B------:R-:W-:-:S02]  /*1610*/  VIADD R5, R80, 0xfffffff1 ;  /* 0xfffffff150057836 */ /* 0x000fc40000000000 */
[C---:B------:R-:W-:Y:S01]  /*1620*/  IMAD.WIDE R42, R41.reuse, 0x2, R74 ;  /* 0x00000002292a7825 */ /* 0x040fe200078e024a */
[----:B------:R-:W2:Y:S03]  /*1630*/  @!P3 LDG.E.U16 R110, desc[UR22][R36.64] ;  /* 0x00000016246eb981 */ /* 0x000ea6000c1e1500 */
[----:B------:R-:W-:Y:S02]  /*1640*/  IMAD R31, R76, 0x5, RZ ;  /* 0x000000054c1f7824 */ /* 0x000fe400078e02ff */
[----:B------:R-:W-:Y:S01]  /*1650*/  IMAD.WIDE R40, R41, 0x2, R72 ;  /* 0x0000000229287825 */ /* 0x000fe200078e0248 */
[----:B------:R-:W-:Y:S01]  /*1660*/  PRMT R81, RZ, 0x7610, R81 ;  /* 0x00007610ff517816 */ /* 0x000fe20000000051 */
[----:B------:R-:W2:Y:S02]  /*1670*/  @!P6 LDG.E.U16 R112, desc[UR22][R42.64] ;  /* 0x000000162a70e981 */ /* 0x000ea4000c1e1500 */
[----:B------:R-:W-:Y:S01]  /*1680*/  IMAD R4, R79, R77, RZ ;  /* 0x0000004d4f047224 */ /* 0x000fe200078e02ff */
[----:B------:R-:W-:Y:S01]  /*1690*/  PRMT R82, RZ, 0x7610, R82 ;  /* 0x00007610ff527816 */ /* 0x000fe20000000052 */
[----:B------:R-:W-:Y:S01]  /*16a0*/  IMAD.WIDE R32, R31, 0x2, R74 ;  /* 0x000000021f207825 */ /* 0x000fe200078e024a */
[----:B------:R-:W-:Y:S01]  /*16b0*/  ISETP.GE.U32.AND P3, PT, R5, 0x7fffffe2, PT ;  /* 0x7fffffe20500780c */ /* 0x000fe20003f66070 */
[----:B------:R-:W2:Y:S02]  /*16c0*/  @!P6 LDG.E.U16 R106, desc[UR22][R40.64] ;  /* 0x00000016286ae981 */ /* 0x000ea4000c1e1500 */
[----:B------:R-:W-:Y:S01]  /*16d0*/  IMAD.WIDE R30, R31, 0x2, R72 ;  /* 0x000000021f1e7825 */ /* 0x000fe200078e0248 */
[----:B------:R-:W-:Y:S01]  /*16e0*/  LEA R21, P6, R4, UR14, 0x1 ;  /* 0x0000000e04157c11 */ /* 0x000fe2000f8c08ff */
[----:B------:R-:W2:Y:S02]  /*16f0*/  @!P0 LDG.E.U16 R81, desc[UR22][R32.64] ;  /* 0x0000001620518981 */ /* 0x000ea4000c1e1500 */
[----:B-1----:R-:W-:Y:S01]  /*1700*/  IMAD R5, R14, UR5, RZ ;  /* 0x000000050e057c24 */ /* 0x002fe2000f8e02ff */
[----:B------:R-:W-:Y:S01]  /*1710*/  LEA.HI.X.SX32 R9, R4, UR15, 0x1, P6 ;  /* 0x0000000f04097c11 */ /* 0x000fe2000b0f0eff */
[----:B------:R-:W-:Y:S01]  /*1720*/  IMAD R27, R76, 0xd, RZ ;  /* 0x0000000d4c1b7824 */ /* 0x000fe200078e02ff */
[----:B------:R-:W2:Y:S01]  /*1730*/  @!P0 LDG.E.U16 R82, desc[UR22][R30.64] ;  /* 0x000000161e528981 */ /* 0x000ea2000c1e1500 */
[----:B------:R-:W-:Y:S01]  /*1740*/  VIADD R78, R80, 0xf ;  /* 0x0000000f504e7836 */ /* 0x000fe20000000000 */
[----:B------:R-:W-:Y:S01]  /*1750*/  LEA R24, P0, R5, R21, 0x1 ;  /* 0x0000001505187211 */ /* 0x000fe200078008ff */
[----:B------:R-:W-:Y:S01]  /*1760*/  IMAD R4, R11, UR5, RZ ;  /* 0x000000050b047c24 */ /* 0x000fe2000f8e02ff */
[----:B------:R-:W-:Y:S01]  /*1770*/  PRMT R83, RZ, 0x7610, R83 ;  /* 0x00007610ff537816 */ /* 0x000fe20000000053 */
[----:B------:R-:W-:Y:S01]  /*1780*/  IMAD.WIDE R28, R27, 0x2, R74 ;  /* 0x000000021b1c7825 */ /* 0x000fe200078e024a */
[----:B------:R-:W-:-:S02]  /*1790*/  PRMT R84, RZ, 0x7610, R84 ;  /* 0x00007610ff547816 */ /* 0x000fc40000000054 */
[----:B------:R-:W-:Y:S01]  /*17a0*/  LEA.HI.X.SX32 R25, R5, R9, 0x1, P0 ;  /* 0x0000000905197211 */ /* 0x000fe200000f0eff */
[----:B------:R-:W-:Y:S01]  /*17b0*/  IMAD.WIDE R26, R27, 0x2, R72 ;  /* 0x000000021b1a7825 */ /* 0x000fe200078e0248 */
[----:B------:R-:W-:Y:S01]  /*17c0*/  ISETP.GT.AND P0, PT, R78, 0xf, PT ;  /* 0x0000000f4e00780c */ /* 0x000fe20003f04270 */
[----:B------:R-:W2:Y:S02]  /*17d0*/  @!P4 LDG.E.U16 R83, desc[UR22][R28.64] ;  /* 0x000000161c53c981 */ /* 0x000ea4000c1e1500 */
[----:B------:R-:W-:Y:S02]  /*17e0*/  IMAD R17, R76, 0x6, RZ ;  /* 0x000000064c117824 */ /* 0x000fe400078e02ff */
[----:B------:R-:W-:Y:S01]  /*17f0*/  IMAD R6, R12, UR5, RZ ;  /* 0x000000050c067c24 */ /* 0x000fe2000f8e02ff */
[-C--:B------:R-:W-:Y:S01]  /*1800*/  LEA R34, P6, R4, R21.reuse, 0x1 ;  /* 0x0000001504227211 */ /* 0x080fe200078c08ff */
[----:B------:R-:W-:Y:S01]  /*1810*/  IMAD R10, R10, UR5, RZ ;  /* 0x000000050a0a7c24 */ /* 0x000fe2000f8e02ff */
[----:B------:R-:W-:Y:S01]  /*1820*/  PRMT R105, RZ, 0x7610, R105 ;  /* 0x00007610ff697816 */ /* 0x000fe20000000069 */
[----:B------:R-:W-:Y:S01]  /*1830*/  IMAD.WIDE R18, R17, 0x2, R74 ;  /* 0x0000000211127825 */ /* 0x000fe200078e024a */
[----:B------:R-:W-:Y:S01]  /*1840*/  PRMT R85, RZ, 0x7610, R85 ;  /* 0x00007610ff557816 */ /* 0x000fe20000000055 */
[----:B------:R-:W2:Y:S01]  /*1850*/  @!P4 LDG.E.U16 R84, desc[UR22][R26.64] ;  /* 0x000000161a54c981 */ /* 0x000ea2000c1e1500 */
[----:B------:R-:W-:Y:S01]  /*1860*/  ISETP.LT.AND P0, PT, R79, R80, P0 ;  /* 0x000000504f00720c */ /* 0x000fe20000701270 */
[----:B------:R-:W-:Y:S01]  /*1870*/  VIADD R7, R80, 0xfffffff8 ;  /* 0xfffffff850077836 */ /* 0x000fe20000000000 */
[----:B------:R-:W-:Y:S01]  /*1880*/  LEA R22, P4, R6, R21, 0x1 ;  /* 0x0000001506167211 */ /* 0x000fe200078808ff */
[----:B------:R-:W-:Y:S01]  /*1890*/  IMAD.WIDE R16, R17, 0x2, R72 ;  /* 0x0000000211107825 */ /* 0x000fe200078e0248 */
[----:B------:R-:W-:Y:S01]  /*18a0*/  LEA.HI.X.SX32 R35, R4, R9, 0x1, P6 ;  /* 0x0000000904237211 */ /* 0x000fe200030f0eff */
[----:B------:R-:W2:Y:S02]  /*18b0*/  @!P2 LDG.E.U16 R105, desc[UR22][R18.64] ;  /* 0x000000161269a981 */ /* 0x000ea4000c1e1500 */
[----:B------:R-:W-:Y:S01]  /*18c0*/  VIADD R80, R80, 0xfffffff0 ;  /* 0xfffffff050507836 */ /* 0x000fe20000000000 */
[----:B------:R-:W-:Y:S01]  /*18d0*/  LEA R20, P6, R10, R21, 0x1 ;  /* 0x000000150a147211 */ /* 0x000fe200078c08ff */
[----:B------:R-:W2:Y:S01]  /*18e0*/  @!P2 LDG.E.U16 R85, desc[UR22][R16.64] ;  /* 0x000000161055a981 */ /* 0x000ea2000c1e1500 */
[----:B------:R-:W-:-:S02]  /*18f0*/  LEA.HI.X.SX32 R23, R6, R9, 0x1, P4 ;  /* 0x0000000906177211 */ /* 0x000fc400020f0eff */
[----:B------:R-:W-:Y:S02]  /*1900*/  ISETP.GE.U32.AND P4, PT, R7, 0x7fffffe9, PT ;  /* 0x7fffffe90700780c */ /* 0x000fe40003f86070 */
[----:B------:R-:W-:Y:S02]  /*1910*/  ISETP.GE.U32.AND P2, PT, R80, 0x7fffffe1, PT ;  /* 0x7fffffe15000780c */ /* 0x000fe40003f46070 */
[----:B------:R-:W-:Y:S01]  /*1920*/  LEA.HI.X.SX32 R21, R10, R9, 0x1, P6 ;  /* 0x000000090a157211 */ /* 0x000fe200030f0eff */
[C---:B------:R-:W-:Y:S02]  /*1930*/  IMAD R9, R76.reuse, 0xe, RZ ;  /* 0x0000000e4c097824 */ /* 0x040fe400078e02ff */
[C---:B------:R-:W-:Y:S02]  /*1940*/  IMAD R7, R76.reuse, 0x7, RZ ;  /* 0x000000074c077824 */ /* 0x040fe400078e02ff */
[----:B------:R-:W-:Y:S01]  /*1950*/  IMAD R5, R76, 0xf, RZ ;  /* 0x0000000f4c057824 */ /* 0x000fe200078e02ff */
[----:B------:R-:W-:Y:S01]  /*1960*/  PRMT R86, RZ, 0x7610, R86 ;  /* 0x00007610ff567816 */ /* 0x000fe20000000056 */
[----:B------:R-:W-:Y:S01]  /*1970*/  IMAD.WIDE R14, R9, 0x2, R74 ;  /* 0x00000002090e7825 */ /* 0x000fe200078e024a */
[----:B------:R-:W-:-:S02]  /*1980*/  PRMT R87, RZ, 0x7610, R87 ;  /* 0x00007610ff577816 */ /* 0x000fc40000000057 */
[----:B------:R-:W-:Y:S01]  /*1990*/  PRMT R88, RZ, 0x7610, R88 ;  /* 0x00007610ff587816 */ /* 0x000fe20000000058 */
[----:B------:R-:W-:Y:S01]  /*19a0*/  IMAD.WIDE R12, R7, 0x2, R74 ;  /* 0x00000002070c7825 */ /* 0x000fe200078e024a */
[----:B------:R-:W-:Y:S01]  /*19b0*/  PRMT R89, RZ, 0x7610, R89 ;  /* 0x00007610ff597816 */ /* 0x000fe20000000059 */
[----:B------:R-:W2:Y:S01]  /*19c0*/  @!P3 LDG.E.U16 R86, desc[UR22][R14.64] ;  /* 0x000000160e56b981 */ /* 0x000ea2000c1e1500 */
        /* <DEDUP_REMOVED lines=11> */
[----:B------:R-:W2:Y:S02]  /*1a80*/  @!P3 LDG.E.U16 R87, desc[UR22][R8.64] ;  /* 0x000000160857b981 */ /* 0x000ea4000c1e1500 */
[----:B------:R-:W-:-:S02]  /*1a90*/  IMAD.WIDE R4, R5, 0x2, R72 ;  /* 0x0000000205047825 */ /* 0x000fc400078e0248 */
[----:B------:R-:W2:Y:S04]  /*1aa0*/  @!P4 LDG.E.U16 R89, desc[UR22][R6.64] ;  /* 0x000000160659c981 */ /* 0x000ea8000c1e1500 */
[----:B------:R-:W2:Y:S04]  /*1ab0*/  @!P2 LDG.E.U16 R91, desc[UR22][R4.64] ;  /* 0x00000016045ba981 */ /* 0x000ea8000c1e1500 */
[----:B------:R-:W2:Y:S04]  /*1ac0*/  @P0 LDG.E.U16 R92, desc[UR22][R34.64] ;  /* 0x00000016225c0981 */ /* 0x000ea8000c1e1500 */
[----:B------:R-:W2:Y:S04]  /*1ad0*/  @P0 LDG.E.U16 R93, desc[UR22][R24.64] ;  /* 0x00000016185d0981 */ /* 0x000ea8000c1e1500 */
[----:B------:R-:W2:Y:S04]  /*1ae0*/  @P0 LDG.E.U16 R94, desc[UR22][R22.64] ;  /* 0x00000016165e0981 */ /* 0x000ea8000c1e1500 */
[----:B------:R-:W2:Y:S01]  /*1af0*/  @P0 LDG.E.U16 R95, desc[UR22][R20.64] ;  /* 0x00000016145f0981 */ /* 0x000ea2000c1e1500 */
[----:B------:R-:W-:Y:S01]  /*1b00*/  ISETP.NE.U32.AND P0, PT, R97, RZ, PT ;  /* 0x000000ff6100720c */ /* 0x000fe20003f05070 */
[----:B------:R-:W-:Y:S01]  /*1b10*/  IMAD.SHL.U32 R97, R96, 0x2, RZ ;  /* 0x0000000260617824 */ /* 0x000fe200078e00ff */
[----:B------:R-:W-:-:S04]  /*1b20*/  @!UP0 UIADD3 UR4, UPT, UPT, -UR4, 0x100000, URZ ;  /* 0x0010000004048890 */ /* 0x000fc8000fffe1ff */
[----:B------:R-:W-:Y:S02]  /*1b30*/  @!UP0 USHF.L.U32 UR5, UR4, 0xb, URZ ;  /* 0x0000000b04058899 */ /* 0x000fe400080006ff */
[----:B------:R-:W-:Y:S01]  /*1b40*/  @!UP0 USHF.L.U32 UR4, UR4, 0x1, URZ ;  /* 0x0000000104048899 */ /* 0x000fe200080006ff */
[----:B------:R-:W-:Y:S02]  /*1b50*/  SHF.R.S32.HI R99, RZ, 0x6, R96 ;  /* 0x00000006ff637819 */ /* 0x000fe40000011460 */
[----:B------:R-:W-:Y:S02]  /*1b60*/  LOP3.LUT R101, R96, 0x40, RZ, 0xc0, !PT ;  /* 0x0000004060657812 */ /* 0x000fe400078ec0ff */
[----:B------:R-:W-:Y:S01]  /*1b70*/  LOP3.LUT R96, R97, 0x7e, RZ, 0xc0, !PT ;  /* 0x0000007e61607812 */ /* 0x000fe200078ec0ff */
[----:B------:R-:W-:Y:S01]  /*1b80*/  VOTEU.ALL UP0, P1 ;  /* 0x0000000000ff7886 */ /* 0x000fe20000800000 */
[----:B------:R-:W-:-:S03]  /*1b90*/  SGXT R99, R99, 0x1 ;  /* 0x000000016363781a */ /* 0x000fc60000000200 */
[----:B------:R-:W-:Y:S01]  /*1ba0*/  IMAD R97, R101, 0x20, R96 ;  /* 0x0000002065617824 */ /* 0x000fe200078e0260 */
[----:B------:R-:W-:Y:S01]  /*1bb0*/  LOP3.LUT R96, R96, 0x90, R99, 0x78, !PT ;  /* 0x0000009060607812 */ /* 0x000fe200078e7863 */
[----:B------:R1:W0:Y:S03]  /*1bc0*/  @!UP0 SYNCS.EXCH.64 URZ, [UR9+0x4808], UR4 ;  /* 0x0048080409ff85b2 */ /* 0x0002260008000100 */
[C---:B------:R-:W-:Y:S02]  /*1bd0*/  LOP3.LUT R98, R97.reuse, 0x10, RZ, 0x3c, !PT ;  /* 0x0000001061627812 */ /* 0x040fe400078e3cff */
[C---:B------:R-:W-:Y:S02]  /*1be0*/  LOP3.LUT R99, R97.reuse, 0x20, RZ, 0x3c, !PT ;  /* 0x0000002061637812 */ /* 0x040fe400078e3cff */
[C---:B------:R-:W-:Y:S02]  /*1bf0*/  LOP3.LUT R101, R97.reuse, 0x40, RZ, 0x3c, !PT ;  /* 0x0000004061657812 */ /* 0x040fe400078e3cff */
[----:B------:R-:W-:Y:S01]  /*1c00*/  ISETP.LT.OR P2, PT, R78, 0x10, P0 ;  /* 0x000000104e00780c */ /* 0x000fe20000741670 */
[----:B---3--:R3:W-:Y:S04]  /*1c10*/  STS.U16 [R97+UR9], R100 ;  /* 0x0000006461007988 */ /* 0x0087e80008000409 */
[----:B----4-:R-:W-:Y:S04]  /*1c20*/  STS.U16 [R97+UR9+0x1000], R122 ;  /* 0x0010007a61007988 */ /* 0x010fe80008000409 */
[----:B-----5:R-:W-:Y:S01]  /*1c30*/  STS.U16 [R97+UR9+0x400], R120 ;  /* 0x0004007861007988 */ /* 0x020fe20008000409 */
[----:B---3--:R-:W-:-:S03]  /*1c40*/  LOP3.LUT R100, R97, 0x30, RZ, 0x3c, !PT ;  /* 0x0000003061647812 */ /* 0x008fc600078e3cff */
[----:B--2---:R-:W-:Y:S04]  /*1c50*/  STS.U16 [R97+UR9+0x1400], R118 ;  /* 0x0014007661007988 */ /* 0x004fe80008000409 */
[----:B------:R-:W-:Y:S04]  /*1c60*/  STS.U16 [R98+UR9+0x480], R119 ;  /* 0x0004807762007988 */ /* 0x000fe80008000409 */
[----:B------:R-:W-:Y:S04]  /*1c70*/  STS.U16 [R98+UR9+0x1480], R117 ;  /* 0x0014807562007988 */ /* 0x000fe80008000409 */
[----:B------:R-:W-:Y:S04]  /*1c80*/  STS.U16 [R98+UR9+0x80], R113 ;  /* 0x0000807162007988 */ /* 0x000fe80008000409 */
[----:B------:R-:W-:Y:S04]  /*1c90*/  STS.U16 [R98+UR9+0x1080], R115 ;  /* 0x0010807362007988 */ /* 0x000fe80008000409 */
[----:B------:R2:W-:Y:S04]  /*1ca0*/  STS.U16 [R99+UR9+0x100], R102 ;  /* 0x0001006663007988 */ /* 0x0005e80008000409 */
[----:B------:R3:W-:Y:S04]  /*1cb0*/  STS.U16 [R99+UR9+0x1100], R104 ;  /* 0x0011006863007988 */ /* 0x0007e80008000409 */
[----:B------:R-:W-:Y:S01]  /*1cc0*/  STS.U16 [R99+UR9+0x500], R114 ;  /* 0x0005007263007988 */ /* 0x000fe20008000409 */
[----:B--2---:R-:W-:-:S03]  /*1cd0*/  LOP3.LUT R102, R97, 0x50, RZ, 0x3c, !PT ;  /* 0x0000005061667812 */ /* 0x004fc600078e3cff */
[----:B------:R-:W-:Y:S01]  /*1ce0*/  STS.U16 [R99+UR9+0x1500], R116 ;  /* 0x0015007463007988 */ /* 0x000fe20008000409 */
[----:B---3--:R-:W-:-:S03]  /*1cf0*/  LOP3.LUT R104, R97, 0x60, RZ, 0x3c, !PT ;  /* 0x0000006061687812 */ /* 0x008fc600078e3cff */
[----:B------:R-:W-:Y:S04]  /*1d00*/  STS.U16 [R100+UR9+0x580], R109 ;  /* 0x0005806d64007988 */ /* 0x000fe80008000409 */
[----:B------:R-:W-:Y:S04]  /*1d10*/  STS.U16 [R100+UR9+0x1580], R111 ;  /* 0x0015806f64007988 */ /* 0x000fe80008000409 */
[----:B------:R2:W-:Y:S04]  /*1d20*/  STS.U16 [R100+UR9+0x180], R103 ;  /* 0x0001806764007988 */ /* 0x0005e80008000409 */
[----:B------:R3:W-:Y:S01]  /*1d30*/  STS.U16 [R100+UR9+0x1180], R107 ;  /* 0x0011806b64007988 */ /* 0x0007e20008000409 */
[----:B--2---:R-:W-:-:S03]  /*1d40*/  LOP3.LUT R103, R97, 0x70, RZ, 0x3c, !PT ;  /* 0x0000007061677812 */ /* 0x004fc600078e3cff */
[----:B------:R-:W-:Y:S04]  /*1d50*/  STS.U16 [R101+UR9+0x600], R108 ;  /* 0x0006006c65007988 */ /* 0x000fe80008000409 */
[----:B------:R-:W-:Y:S04]  /*1d60*/  STS.U16 [R101+UR9+0x1600], R110 ;  /* 0x0016006e65007988 */ /* 0x000fe80008000409 */
[----:B------:R-:W-:Y:S04]  /*1d70*/  STS.U16 [R101+UR9+0x200], R112 ;  /* 0x0002007065007988 */ /* 0x000fe80008000409 */
[----:B------:R-:W-:Y:S04]  /*1d80*/  STS.U16 [R101+UR9+0x1200], R106 ;  /* 0x0012006a65007988 */ /* 0x000fe80008000409 */
[----:B------:R2:W-:Y:S04]  /*1d90*/  STS.U16 [R102+UR9+0x280], R81 ;  /* 0x0002805166007988 */ /* 0x0005e80008000409 */
[----:B------:R4:W-:Y:S01]  /*1da0*/  STS.U16 [R102+UR9+0x1280], R82 ;  /* 0x0012805266007988 */ /* 0x0009e20008000409 */
[----:B---3--:R-:W-:-:S03]  /*1db0*/  SHF.R.S32.HI R107, RZ, 0x1f, R78 ;  /* 0x0000001fff6b7819 */ /* 0x008fc6000001144e */
[----:B------:R1:W-:Y:S04]  /*1dc0*/  STS.U16 [R102+UR9+0x680], R83 ;  /* 0x0006805366007988 */ /* 0x0003e80008000409 */
[----:B------:R1:W-:Y:S04]  /*1dd0*/  STS.U16 [R102+UR9+0x1680], R84 ;  /* 0x0016805466007988 */ /* 0x0003e80008000409 */
[----:B------:R1:W-:Y:S04]  /*1de0*/  STS.U16 [R104+UR9+0x300], R105 ;  /* 0x0003006968007988 */ /* 0x0003e80008000409 */
[----:B------:R1:W-:Y:S01]  /*1df0*/  STS.U16 [R104+UR9+0x1300], R85 ;  /* 0x0013005568007988 */ /* 0x0003e20008000409 */
[----:B------:R-:W-:-:S03]  /*1e00*/  LEA.HI R107, R107, R78, RZ, 0x4 ;  /* 0x0000004e6b6b7211 */ /* 0x000fc600078f20ff */
[----:B------:R1:W-:Y:S04]  /*1e10*/  STS.U16 [R104+UR9+0x700], R86 ;  /* 0x0007005668007988 */ /* 0x0003e80008000409 */
        /* <DEDUP_REMOVED lines=8> */
[----:B------:R1:W-:Y:S01]  /*1ea0*/  STS.U16 [R96+UR9+0x4300], R95 ;  /* 0x0043005f60007988 */ /* 0x0003e20008000409 */
[----:B0-----:R0:W-:Y:S06]  /*1eb0*/  MEMBAR.ALL.CTA ;  /* 0x0000000000007992 */ /* 0x0011ec0000008000 */
[----:B0-----:R-:W0:Y:S01]  /*1ec0*/  FENCE.VIEW.ASYNC.S ;  /* 0x00000000000073c6 */ /* 0x001e220000000000 */
[----:B--2---:R-:W-:-:S04]  /*1ed0*/  SHF.R.S32.HI R81, RZ, 0x4, R107 ;  /* 0x00000004ff517819 */ /* 0x004fc8000001146b */
[----:B------:R-:W-:-:S05]  /*1ee0*/  VIMNMX R81, PT, PT, R81, 0x1, !PT ;  /* 0x0000000151517848 */ /* 0x000fca0007fe0100 */
[----:B----4-:R-:W-:Y:S01]  /*1ef0*/  VIADD R82, R81, 0xffffffff ;  /* 0xffffffff51527836 */ /* 0x010fe20000000000 */
[----:B0-----:R-:W-:Y:S04]  /*1f00*/  BAR.SYNC.DEFER_BLOCKING 0x0 ;  /* 0x0000000000007b1d */ /* 0x001fe80000010000 */
[----:B------:R-:W-:Y:S02]  /*1f10*/  ISETP.NE.U32.AND P3, PT, R82, RZ, PT ;  /* 0x000000ff5200720c */ /* 0x000fe40003f65070 */
[----:B-1----:R-:W-:Y:S11]  /*1f20*/  @P2 BRA `(.L_x_6) ;  /* 0x00000000005c2947 */ /* 0x002ff60003800000 */
[----:B------:R-:W-:Y:S02]  /*1f30*/  UIADD3 UR5, UPT, UPT, UR9, 0x4000, URZ ;  /* 0x0000400009057890 */ /* 0x000fe4000fffe0ff */
[----:B------:R-:W-:Y:S02]  /*1f40*/  USHF.R.U32.HI UR4, URZ, 0x4, UR9 ;  /* 0x00000004ff047899 */ /* 0x000fe40008011609 */
[----:B------:R-:W-:Y:S02]  /*1f50*/  USHF.R.U32.HI UR5, URZ, 0x4, UR5 ;  /* 0x00000004ff057899 */ /* 0x000fe40008011605 */
[----:B------:R-:W-:Y:S02]  /*1f60*/  USGXT.U32 UR4, UR4, 0xe ;  /* 0x0000000e0404789a */ /* 0x000fe40008000000 */
[----:B------:R-:W-:Y:S01]  /*1f70*/  USGXT.U32 UR6, UR5, 0xe ;  /* 0x0000000e0506789a */ /* 0x000fe20008000000 */
[----:B------:R-:W-:Y:S01]  /*1f80*/  UMOV UR10, 0x800100 ;  /* 0x00800100000a7882 */ /* 0x000fe20000000000 */
[----:B------:R-:W-:Y:S01]  /*1f90*/  UMOV UR11, 0x40004040 ;  /* 0x40004040000b7882 */ /* 0x000fe20000000000 */
[----:B------:R-:W-:Y:S01]  /*1fa0*/  UMOV UR5, URZ ;  /* 0x000000ff00057c82 */ /* 0x000fe20008000000 */
[----:B------:R-:W-:-:S02]  /*1fb0*/  ULOP3.LUT UR12, UR4, 0x800000, URZ, 0xfc, !UPT ;  /* 0x00800000040c7892 */ /* 0x000fc4000f8efcff */
[----:B------:R-:W-:Y:S02]  /*1fc0*/  UIADD3 UR14, UPT, UPT, UR8, 0x20, URZ ;  /* 0x00000020080e7890 */ /* 0x000fe4000fffe0ff */
[----:B------:R-:W-:Y:S01]  /*1fd0*/  UIADD3.64 UR10, UPT, UPT, UR4, UR10, URZ ;  /* 0x0000000a040a7297 */ /* 0x000fe2000fffe0ff */
[----:B------:R-:W-:Y:S02]  /*1fe0*/  UMOV UR16, 0x0 ;  /* 0x0000000000107882 */ /* 0x000fe40000000000 */
[----:B------:R-:W-:Y:S01]  /*1ff0*/  UMOV UR4, UR7 ;  /* 0x0000000700047c82 */ /* 0x000fe20008000000 */
[----:B------:R-:W-:Y:S01]  /*2000*/  UMOV UR17, 0x8088490 ;  /* 0x0808849000117882 */ /* 0x000fe20000000000 */
[----:B------:R-:W-:Y:S01]  /*2010*/  UMOV UR7, 0xc0004010 ;  /* 0xc000401000077882 */ /* 0x000fe20000000000 */
[----:B------:R-:W-:Y:S01]  /*2020*/  UMOV UR13, 0x40004040 ;  /* 0x40004040000d7882 */ /* 0x000fe20000000000 */
[----:B------:R-:W-:Y:S01]  /*2030*/  UMOV UR20, 0x0 ;  /* 0x0000000000147882 */ /* 0x000fe20000000000 */
[----:B------:R-:W-:Y:S01]  /*2040*/  UMOV UR21, 0x8088490 ;  /* 0x0808849000157882 */ /* 0x000fe20000000000 */
[----:B------:R-:W-:Y:S01]  /*2050*/  UMOV UR4, UR4 ;  /* 0x0000000400047c82 */ /* 0x000fe20008000000 */
[----:B------:R0:W-:Y:S01]  /*2060*/  UTCHMMA gdesc[UR12], gdesc[UR6], tmem[UR8], tmem[UR16], idesc[UR17], !UPT ;  /* 0x00ff10060c0075ea */ /* 0x0001e2000f800008 */
[----:B------:R0:W-:Y:S01]  /*2070*/  UTCHMMA gdesc[UR10], gdesc[UR6], tmem[UR14], tmem[UR20], idesc[UR21], !UPT ;  /* 0x00ff14060a0075ea */ /* 0x0001e2000f80000e */
[----:B------:R0:W-:Y:S01]  /*2080*/  UTCBAR [UR4], URZ ;  /* 0x000000ff040073e9 */ /* 0x0001e200080000ff */
[----:B------:R-:W-:Y:S01]  /*2090*/  NOP ;  /* 0x0000000000007918 */ /* 0x000fe20000000000 */
.L_x_6:
[----:B0-----:R-:W-:Y:S01]  /*20a0*/  UMOV UR4, URZ ;  /* 0x000000ff00047c82 */ /* 0x001fe20008000000 */
[----:B------:R-:W-:Y:S02]  /*20b0*/  IMAD.SHL.U32 R81, R76, 0x10, RZ ;  /* 0x000000104c517824 */ /* 0x000fe400078e00ff */
[----:B------:R-:W-:Y:S01]  /*20c0*/  IMAD.SHL.U32 R77, R77, 0x10, RZ ;  /* 0x000000104d4d7824 */ /* 0x000fe200078e00ff */
[----:B------:R-:W-:Y:S06]  /*20d0*/  @!P3 BRA `(.L_x_7) ;  /* 0x0000000c004cb947 */ /* 0x000fec0003800000 */
[----:B------:R-:W-:Y:S01]  /*20e0*/  UIADD3 UR5, UPT, UPT, UR9, 0x2000, URZ ;  /* 0x0000200009057890 */ /* 0x000fe2000fffe0ff */
[----:B------:R-:W-:Y:S01]  /*20f0*/  IMAD.MOV.U32 R76, RZ, RZ, R82 ;  /* 0x000000ffff4c7224 */ /* 0x000fe200078e0052 */
[----:B------:R-:W-:Y:S02]  /*2100*/  UIADD3 UR6, UPT, UPT, UR9, 0x4400, URZ ;  /* 0x0000440009067890 */ /* 0x000fe4000fffe0ff */
[----:B------:R-:W-:Y:S02]  /*2110*/  USHF.R.U32.HI UR5, URZ, 0x4, UR5 ;  /* 0x00000004ff057899 */ /* 0x000fe40008011605 */
[----:B------:R-:W-:Y:S02]  /*2120*/  USHF.R.U32.HI UR10, URZ, 0x4, UR6 ;  /* 0x00000004ff0a7899 */ /* 0x000fe40008011606 */
[----:B------:R-:W-:Y:S01]  /*2130*/  USGXT.U32 UR6, UR5, 0xe ;  /* 0x0000000e0506789a */ /* 0x000fe20008000000 */
[----:B------:R-:W-:Y:S01]  /*2140*/  UMOV UR12, 0x800100 ;  /* 0x00800100000c7882 */ /* 0x000fe20000000000 */
[----:B------:R-:W-:Y:S01]  /*2150*/  UMOV UR13, 0x40004040 ;  /* 0x40004040000d7882 */ /* 0x000fe20000000000 */
[----:B------:R-:W-:Y:S01]  /*2160*/  UMOV UR7, URZ ;  /* 0x000000ff00077c82 */ /* 0x000fe20008000000 */
[----:B------:R-:W-:-:S02]  /*2170*/  USGXT.U32 UR10, UR10, 0xe ;  /* 0x0000000e0a0a789a */ /* 0x000fc40008000000 */
[----:B------:R-:W-:Y:S02]  /*2180*/  ULOP3.LUT UR14, UR6, 0x800000, URZ, 0xfc, !UPT ;  /* 0x00800000060e7892 */ /* 0x000fe4000f8efcff */
[----:B------:R-:W-:Y:S01]  /*2190*/  UIADD3.64 UR12, UPT, UPT, UR6, UR12, URZ ;  /* 0x0000000c060c7297 */ /* 0x000fe2000fffe0ff */
[----:B------:R-:W-:Y:S01]  /*21a0*/  UMOV UR20, 0x1 ;  /* 0x0000000100147882 */ /* 0x000fe20000000000 */
[----:B------:R-:W-:Y:S01]  /*21b0*/  UMOV UR5, URZ ;  /* 0x000000ff00057c82 */ /* 0x000fe20008000000 */
[----:B------:R-:W-:-:S09]  /*21c0*/  UMOV UR11, 0xc0004010 ;  /* 0xc0004010000b7882 */ /* 0x000fd20000000000 */
.L_x_10:
[----:B------:R-:W-:Y:S01]  /*21d0*/  USHF.L.U32 UR4, UR4, 0x1f, URZ ;  /* 0x0000001f04047899 */ /* 0x000fe200080006ff */
[----:B------:R-:W-:Y:S01]  /*21e0*/  ISETP.GT.AND P2, PT, R80, RZ, PT ;  /* 0x000000ff5000720c */ /* 0x000fe20003f44270 */
[----:B------:R-:W-:-:S04]  /*21f0*/  IMAD.WIDE R68, R81, 0x2, R68 ;  /* 0x0000000251447825 */ /* 0x000fc800078e0244 */
[----:B0-----:R-:W-:-:S04]  /*2200*/  IMAD.U32 R82, RZ, RZ, UR4 ;  /* 0x00000004ff527e24 */ /* 0x001fc8000f8e00ff */
[----:B------:R-:W0:Y:S02]  /*2210*/  SYNCS.PHASECHK.TRANS64.TRYWAIT P3, [UR19], R82 ;  /* 0x00000052ff0075a7 */ /* 0x000e240008061113 */
[----:B0-----:R-:W-:Y:S05]  /*2220*/  @!P3 BRA `(.L_x_8) ;  /* 0x00000024008cb947 */ /* 0x001fea0003800000 */
.L_x_16:
[----:B------:R-:W-:Y:S01]  /*2230*/  PRMT R116, RZ, 0x7610, R116 ;  /* 0x00007610ff747816 */ /* 0x000fe20000000074 */
[C---:B------:R-:W-:Y:S01]  /*2240*/  IMAD.WIDE R72, R81.reuse, 0x2, R72 ;  /* 0x0000000251487825 */ /* 0x040fe200078e0248 */
[----:B------:R-:W-:Y:S02]  /*2250*/  PRMT R118, RZ, 0x7610, R118 ;  /* 0x00007610ff767816 */ /* 0x000fe40000000076 */
[C---:B------:R-:W-:Y:S01]  /*2260*/  ISETP.GT.AND P3, PT, R80.reuse, 0x8, PT ;  /* 0x000000085000780c */ /* 0x040fe20003f64270 */
[C---:B------:R-:W-:Y:S01]  /*2270*/  IMAD.WIDE R74, R81.reuse, 0x2, R74 ;  /* 0x00000002514a7825 */ /* 0x040fe200078e024a */
[----:B------:R-:W-:Y:S02]  /*2280*/  PRMT R120, RZ, 0x7610, R120 ;  /* 0x00007610ff787816 */ /* 0x000fe40000000078 */
[----:B------:R-:W2:Y:S01]  /*2290*/  @P2 LDG.E.U16 R118, desc[UR22][R72.64] ;  /* 0x0000001648762981 */ /* 0x000ea2000c1e1500 */
[----:B------:R-:W-:Y:S01]  /*22a0*/  PRMT R122, RZ, 0x7610, R122 ;  /* 0x00007610ff7a7816 */ /* 0x000fe2000000007a */
[C---:B------:R-:W-:Y:S01]  /*22b0*/  IMAD.WIDE R70, R81.reuse, 0x2, R70 ;  /* 0x0000000251467825 */ /* 0x040fe200078e0246 */
[C---:B------:R-:W-:Y:S01]  /*22c0*/  ISETP.GT.AND P4, PT, R80.reuse, 0x1, PT ;  /* 0x000000015000780c */ /* 0x040fe20003f84270 */
[----:B------:R-:W3:Y:S01]  /*22d0*/  @P2 LDG.E.U16 R116, desc[UR22][R74.64] ;  /* 0x000000164a742981 */ /* 0x000ee2000c1e1500 */
[----:B------:R-:W-:Y:S01]  /*22e0*/  ISETP.GT.AND P2, PT, R80, 0x2, PT ;  /* 0x000000025000780c */ /* 0x000fe20003f44270 */
[----:B------:R-:W-:Y:S01]  /*22f0*/  IMAD.WIDE R62, R81, 0x2, R62 ;  /* 0x00000002513e7825 */ /* 0x000fe200078e023e */
[----:B------:R-:W-:-:S02]  /*2300*/  PRMT R121, RZ, 0x7610, R121 ;  /* 0x00007610ff797816 */ /* 0x000fc40000000079 */
[----:B------:R-:W4:Y:S04]  /*2310*/  @P3 LDG.E.U16 R120, desc[UR22][R70.64] ;  /* 0x0000001646783981 */ /* 0x000f28000c1e1500 */
[----:B------:R-:W5:Y:S01]  /*2320*/  @P3 LDG.E.U16 R122, desc[UR22][R68.64] ;  /* 0x00000016447a3981 */ /* 0x000f62000c1e1500 */
[----:B------:R-:W-:Y:S01]  /*2330*/  ISETP.GT.AND P3, PT, R80, 0x3, PT ;  /* 0x000000035000780c */ /* 0x000fe20003f64270 */
[C---:B------:R-:W-:Y:S01]  /*2340*/  IMAD.WIDE R60, R81.reuse, 0x2, R60 ;  /* 0x00000002513c7825 */ /* 0x040fe200078e023c */
[----:B------:R-:W-:Y:S01]  /*2350*/  PRMT R119, RZ, 0x7610, R119 ;  /* 0x00007610ff777816 */ /* 0x000fe20000000077 */
[----:B------:R-:W4:Y:S01]  /*2360*/  @P4 LDG.E.U16 R121, desc[UR22][R62.64] ;  /* 0x000000163e794981 */ /* 0x000f22000c1e1500 */
[----:B------:R-:W-:Y:S01]  /*2370*/  PRMT R114, RZ, 0x7610, R114 ;  /* 0x00007610ff727816 */ /* 0x000fe20000000072 */
[----:B------:R-:W-:Y:S01]  /*2380*/  IMAD.WIDE R48, R81, 0x2, R48 ;  /* 0x0000000251307825 */ /* 0x000fe200078e0230 */
[----:B------:R-:W-:-:S02]  /*2390*/  PRMT R112, RZ, 0x7610, R112 ;  /* 0x00007610ff707816 */ /* 0x000fc40000000070 */
[----:B------:R-:W-:Y:S01]  /*23a0*/  PRMT R113, RZ, 0x7610, R113 ;  /* 0x00007610ff717816 */ /* 0x000fe20000000071 */
[C---:B------:R-:W-:Y:S01]  /*23b0*/  IMAD.WIDE R56, R81.reuse, 0x2, R56 ;  /* 0x0000000251387825 */ /* 0x040fe200078e0238 */
[----:B------:R-:W-:Y:S01]  /*23c0*/  PRMT R111, RZ, 0x7610, R111 ;  /* 0x00007610ff6f7816 */ /* 0x000fe2000000006f */
[----:B------:R-:W5:Y:S02]  /*23d0*/  @P4 LDG.E.U16 R119, desc[UR22][R60.64] ;  /* 0x000000163c774981 */ /* 0x000f64000c1e1500 */
[----:B------:R-:W-:-:S04]  /*23e0*/  IMAD.WIDE R58, R81, 0x2, R58 ;  /* 0x00000002513a7825 */ /* 0x000fc800078e023a */
[----:B------:R-:W-:Y:S01]  /*23f0*/  IMAD.WIDE R50, R81, 0x2, R50 ;  /* 0x0000000251327825 */ /* 0x000fe200078e0232 */
[----:B------:R-:W5:Y:S01]  /*2400*/  @P2 LDG.E.U16 R114, desc[UR22][R58.64] ;  /* 0x000000163a722981 */ /* 0x000f62000c1e1500 */
[----:B------:R-:W-:-:S03]  /*2410*/  ISETP.GT.AND P4, PT, R80, 0x4, PT ;  /* 0x000000045000780c */ /* 0x000fc60003f84270 */
[----:B------:R-:W5:Y:S01]  /*2420*/  @P2 LDG.E.U16 R112, desc[UR22][R56.64] ;  /* 0x0000001638702981 */ /* 0x000f62000c1e1500 */
[----:B------:R-:W-:-:S03]  /*2430*/  ISETP.GT.AND P2, PT, R80, 0x5, PT ;  /* 0x000000055000780c */ /* 0x000fc60003f44270 */
[----:B------:R-:W5:Y:S04]  /*2440*/  @P3 LDG.E.U16 R113, desc[UR22][R50.64] ;  /* 0x0000001632713981 */ /* 0x000f68000c1e1500 */
[----:B------:R-:W5:Y:S01]  /*2450*/  @P3 LDG.E.U16 R111, desc[UR22][R48.64] ;  /* 0x00000016306f3981 */ /* 0x000f62000c1e1500 */
[----:B------:R-:W-:Y:S01]  /*2460*/  ISETP.GT.AND P3, PT, R80, 0x6, PT ;  /* 0x000000065000780c */ /* 0x000fe20003f64270 */
[C---:B------:R-:W-:Y:S01]  /*2470*/  IMAD.WIDE R16, R81.reuse, 0x2, R16 ;  /* 0x0000000251107825 */ /* 0x040fe200078e0210 */
[----:B------:R-:W-:Y:S02]  /*2480*/  PRMT R106, RZ, 0x7610, R106 ;  /* 0x00007610ff6a7816 */ /* 0x000fe4000000006a */
[----:B------:R-:W-:Y:S01]  /*2490*/  PRMT R94, RZ, 0x7610, R94 ;  /* 0x00007610ff5e7816 */ /* 0x000fe2000000005e */
[----:B------:R-:W-:Y:S01]  /*24a0*/  IMAD.WIDE R30, R81, 0x2, R30 ;  /* 0x00000002511e7825 */ /* 0x000fe200078e021e */
[----:B------:R-:W-:-:S02]  /*24b0*/  PRMT R105, RZ, 0x7610, R105 ;  /* 0x00007610ff697816 */ /* 0x000fc40000000069 */
[----:B------:R-:W-:Y:S01]  /*24c0*/  PRMT R95, RZ, 0x7610, R95 ;  /* 0x00007610ff5f7816 */ /* 0x000fe2000000005f */
[C---:B------:R-:W-:Y:S01]  /*24d0*/  IMAD.WIDE R32, R81.reuse, 0x2, R32 ;  /* 0x0000000251207825 */ /* 0x040fe200078e0220 */
[----:B------:R-:W-:Y:S02]  /*24e0*/  PRMT R89, RZ, 0x7610, R89 ;  /* 0x00007610ff597816 */ /* 0x000fe40000000059 */
[----:B------:R-:W-:Y:S01]  /*24f0*/  PRMT R87, RZ, 0x7610, R87 ;  /* 0x00007610ff577816 */ /* 0x000fe20000000057 */
[C---:B------:R-:W-:Y:S01]  /*2500*/  IMAD.WIDE R40, R81.reuse, 0x2, R40 ;  /* 0x0000000251287825 */ /* 0x040fe200078e0228 */
[----:B------:R-:W5:Y:S03]  /*2510*/  @P2 LDG.E.U16 R105, desc[UR22][R32.64] ;  /* 0x0000001620692981 */ /* 0x000f66000c1e1500 */
[C---:B------:R-:W-:Y:S01]  /*2520*/  IMAD.WIDE R42, R81.reuse, 0x2, R42 ;  /* 0x00000002512a7825 */ /* 0x040fe200078e022a */
[----:B------:R-:W5:Y:S03]  /*2530*/  @P4 LDG.E.U16 R94, desc[UR22][R40.64] ;  /* 0x00000016285e4981 */ /* 0x000f66000c1e1500 */
[----:B------:R-:W-:Y:S01]  /*2540*/  IMAD.WIDE R18, R81, 0x2, R18 ;  /* 0x0000000251127825 */ /* 0x000fe200078e0212 */
[----:B------:R-:W5:Y:S01]  /*2550*/  @P4 LDG.E.U16 R106, desc[UR22][R42.64] ;  /* 0x000000162a6a4981 */ /* 0x000f62000c1e1500 */
[----:B------:R-:W-:-:S02]  /*2560*/  ISETP.GT.AND P4, PT, R80, 0x7, PT ;  /* 0x000000075000780c */ /* 0x000fc40003f84270 */
[C---:B------:R-:W-:Y:S01]  /*2570*/  ISETP.GT.AND P6, PT, R80.reuse, 0xb, PT ;  /* 0x0000000b5000780c */ /* 0x040fe20003fc4270 */
        /* <DEDUP_REMOVED lines=21> */
[C---:B------:R-:W-:Y:S01]  /*26d0*/  IMAD.WIDE R6, R81.reuse, 0x2, R6 ;  /* 0x0000000251067825 */ /* 0x040fe200078e0206 */
[----:B------:R-:W5:Y:S03]  /*26e0*/  @P2 LDG.E.U16 R117, desc[UR22][R66.64] ;  /* 0x0000001642752981 */ /* 0x000f66000c1e1500 */
[----:B------:R-:W-:Y:S01]  /*26f0*/  IMAD.WIDE R12, R81, 0x2, R12 ;  /* 0x00000002510c7825 */ /* 0x000fe200078e020c */
[----:B------:R-:W5:Y:S01]  /*2700*/  @P4 LDG.E.U16 R86, desc[UR22][R6.64] ;  /* 0x0000001606564981 */ /* 0x000f62000c1e1500 */
[----:B------:R-:W-:-:S03]  /*2710*/  ISETP.GT.AND P2, PT, R80, 0xd, PT ;  /* 0x0000000d5000780c */ /* 0x000fc60003f44270 */
        /* <DEDUP_REMOVED lines=26> */
[----:B------:R-:W5:Y:S04]  /*28c0*/  @P4 LDG.E.U16 R90, desc[UR22][R36.64] ;  /* 0x00000016245a4981 */ /* 0x000f68000c1e1500 */
[----:B------:R-:W5:Y:S04]  /*28d0*/  @P4 LDG.E.U16 R92, desc[UR22][R38.64] ;  /* 0x00000016265c4981 */ /* 0x000f68000c1e1500 */
[----:B------:R-:W5:Y:S04]  /*28e0*/  @P3 LDG.E.U16 R83, desc[UR22][R8.64] ;  /* 0x0000001608533981 */ /* 0x000f68000c1e1500 */
[----:B------:R-:W5:Y:S04]  /*28f0*/  @P6 LDG.E.U16 R84, desc[UR22][R10.64] ;  /* 0x000000160a546981 */ /* 0x000f68000c1e1500 */
[----:B------:R-:W5:Y:S01]  /*2900*/  @P6 LDG.E.U16 R82, desc[UR22][R4.64] ;  /* 0x0000001604526981 */ /* 0x000f62000c1e1500 */
[----:B------:R-:W-:Y:S01]  /*2910*/  BAR.SYNC.DEFER_BLOCKING 0x0 ;  /* 0x0000000000007b1d */ /* 0x000fe20000010000 */
[----:B------:R-:W-:Y:S01]  /*2920*/  ISETP.GE.AND P2, PT, R79, R80, PT ;  /* 0x000000504f00720c */ /* 0x000fe20003f46270 */
[----:B------:R-:W-:Y:S01]  /*2930*/  IMAD.WIDE R22, R77, 0x2, R22 ;  /* 0x000000024d167825 */ /* 0x000fe200078e0216 */
[----:B------:R-:W-:-:S02]  /*2940*/  PRMT R123, RZ, 0x7610, R123 ;  /* 0x00007610ff7b7816 */ /* 0x000fc4000000007b */
[----:B------:R-:W-:Y:S01]  /*2950*/  PRMT R125, RZ, 0x7610, R125 ;  /* 0x00007610ff7d7816 */ /* 0x000fe2000000007d */
[----:B------:R-:W-:-:S04]  /*2960*/  IMAD.WIDE R24, R77, 0x2, R24 ;  /* 0x000000024d187825 */ /* 0x000fc800078e0218 */
[----:B------:R-:W-:-:S04]  /*2970*/  IMAD.WIDE R34, R77, 0x2, R34 ;  /* 0x000000024d227825 */ /* 0x000fc800078e0222 */
[----:B------:R-:W-:Y:S01]  /*2980*/  IMAD.WIDE R20, R77, 0x2, R20 ;  /* 0x000000024d147825 */ /* 0x000fe200078e0214 */
[----:B------:R-:W5:Y:S04]  /*2990*/  @!P2 LDG.E.U16 R123, desc[UR22][R34.64] ;  /* 0x00000016227ba981 */ /* 0x000f68000c1e1500 */
[----:B------:R-:W5:Y:S04]  /*29a0*/  @!P2 LDG.E.U16 R125, desc[UR22][R24.64] ;  /* 0x00000016187da981 */ /* 0x000f68000c1e1500 */
[----:B--2---:R0:W-:Y:S04]  /*29b0*/  STS.U16 [R97+UR9+0x3000], R118 ;  /* 0x0030007661007988 */ /* 0x0041e80008000409 */
[----:B---3--:R1:W-:Y:S01]  /*29c0*/  STS.U16 [R97+UR9+0x2000], R116 ;  /* 0x0020007461007988 */ /* 0x0083e20008000409 */
[----:B0-----:R-:W-:-:S02]  /*29d0*/  PRMT R118, RZ, 0x7610, R118 ;  /* 0x00007610ff767816 */ /* 0x001fc40000000076 */
[----:B-1----:R-:W-:-:S04]  /*29e0*/  PRMT R116, RZ, 0x7610, R116 ;  /* 0x00007610ff747816 */ /* 0x002fc80000000074 */
[----:B------:R-:W2:Y:S04]  /*29f0*/  @!P2 LDG.E.U16 R118, desc[UR22][R20.64] ;  /* 0x000000161476a981 */ /* 0x000ea8000c1e1500 */
[----:B------:R-:W3:Y:S04]  /*2a00*/  @!P2 LDG.E.U16 R116, desc[UR22][R22.64] ;  /* 0x000000161674a981 */ /* 0x000ee8000c1e1500 */
[----:B----4-:R0:W-:Y:S04]  /*2a10*/  STS.U16 [R97+UR9+0x2400], R120 ;  /* 0x0024007861007988 */ /* 0x0101e80008000409 */
[----:B-----5:R0:W-:Y:S04]  /*2a20*/  STS.U16 [R97+UR9+0x3400], R122 ;  /* 0x0034007a61007988 */ /* 0x0201e80008000409 */
[----:B------:R0:W-:Y:S04]  /*2a30*/  STS.U16 [R98+UR9+0x2080], R121 ;  /* 0x0020807962007988 */ /* 0x0001e80008000409 */
[----:B------:R0:W-:Y:S01]  /*2a40*/  STS.U16 [R98+UR9+0x3080], R119 ;  /* 0x0030807762007988 */ /* 0x0001e20008000409 */
[----:B------:R-:W-:-:S04]  /*2a50*/  ULEA UR19, UR20, UR9, 0x3 ;  /* 0x0000000914137291 */ /* 0x000fc8000f8e18ff */
[----:B------:R-:W-:Y:S01]  /*2a60*/  UIADD3 UR19, UPT, UPT, UR19, 0x4800, URZ ;  /* 0x0000480013137890 */ /* 0x000fe2000fffe0ff */
        /* <DEDUP_REMOVED lines=28> */
[----:B--2---:R0:W-:Y:S04]  /*2c30*/  STS.U16 [R96+UR9+0x4700], R118 ;  /* 0x0047007660007988 */ /* 0x0041e80008000409 */
[----:B---3--:R0:W-:Y:S01]  /*2c40*/  STS.U16 [R96+UR9+0x4600], R116 ;  /* 0x0046007460007988 */ /* 0x0081e20008000409 */
[----:B------:R1:W-:Y:S06]  /*2c50*/  MEMBAR.ALL.CTA ;  /* 0x0000000000007992 */ /* 0x0003ec0000008000 */
[----:B-1----:R-:W1:Y:S02]  /*2c60*/  FENCE.VIEW.ASYNC.S ;  /* 0x00000000000073c6 */ /* 0x002e640000000000 */
[----:B-1----:R-:W-:Y:S06]  /*2c70*/  BAR.SYNC.DEFER_BLOCKING 0x0 ;  /* 0x0000000000007b1d */ /* 0x002fec0000010000 */
[----:B------:R-:W-:Y:S05]  /*2c80*/  @P0 BRA `(.L_x_9) ;  /* 0x0000000000340947 */ /* 0x000fea0003800000 */
[----:B------:R-:W-:Y:S01]  /*2c90*/  UIADD3 UR21, UPT, UPT, UR8, 0x20, URZ ;  /* 0x0000002008157890 */ /* 0x000fe2000fffe0ff */
[----:B------:R-:W-:Y:S01]  /*2ca0*/  UMOV UR15, 0x40004040 ;  /* 0x40004040000f7882 */ /* 0x000fe20000000000 */
[----:B------:R-:W-:Y:S01]  /*2cb0*/  UMOV UR16, 0x0 ;  /* 0x0000000000107882 */ /* 0x000fe20000000000 */
[----:B------:R-:W-:Y:S01]  /*2cc0*/  UMOV UR17, 0x8088490 ;  /* 0x0808849000117882 */ /* 0x000fe20000000000 */
[----:B------:R-:W-:Y:S01]  /*2cd0*/  UMOV UR6, UR19 ;  /* 0x0000001300067c82 */ /* 0x000fe20008000000 */
[----:B------:R-:W-:Y:S01]  /*2ce0*/  UMOV UR7, URZ ;  /* 0x000000ff00077c82 */ /* 0x000fe20008000000 */
[----:B------:R-:W-:Y:S01]  /*2cf0*/  UMOV UR24, 0x0 ;  /* 0x0000000000187882 */ /* 0x000fe20000000000 */
[----:B------:R-:W-:Y:S01]  /*2d00*/  UMOV UR25, 0x8088490 ;  /* 0x0808849000197882 */ /* 0x000fe20000000000 */
[----:B------:R1:W-:Y:S01]  /*2d10*/  UTCHMMA gdesc[UR14], gdesc[UR10], tmem[UR8], tmem[UR16], idesc[UR17], UPT ;  /* 0x00ff100a0e0075ea */ /* 0x0003e2000b800008 */
[----:B------:R-:W-:Y:S01]  /*2d20*/  UMOV UR4, UR6 ;  /* 0x0000000600047c82 */ /* 0x000fe20008000000 */
[----:B------:R1:W-:Y:S01]  /*2d30*/  UTCHMMA gdesc[UR12], gdesc[UR10], tmem[UR21], tmem[UR24], idesc[UR25], UPT ;  /* 0x00ff180a0c0075ea */ /* 0x0003e2000b800015 */
[----:B------:R1:W-:Y:S01]  /*2d40*/  UTCBAR [UR4], URZ ;  /* 0x000000ff040073e9 */ /* 0x0003e200080000ff */
[----:B------:R-:W-:-:S02]  /*2d50*/  NOP ;  /* 0x0000000000007918 */ /* 0x000fc40000000000 */
.L_x_9:
[----:B------:R-:W-:Y:S01]  /*2d60*/  UIADD3 UR20, UPT, UPT, UR20, 0x1, URZ ;  /* 0x0000000114147890 */ /* 0x000fe2000fffe0ff */
[----:B------:R-:W-:Y:S02]  /*2d70*/  VIADD R76, R76, 0xffffffff ;  /* 0xffffffff4c4c7836 */ /* 0x000fe40000000000 */
[----:B------:R-:W-:Y:S01]  /*2d80*/  VIADD R80, R80, 0xfffffff0 ;  /* 0xfffffff050507836 */ /* 0x000fe20000000000 */
[----:B------:R-:W-:Y:S02]  /*2d90*/  UISETP.GT.AND UP0, UPT, UR20, 0x1, UPT ;  /* 0x000000011400788c */ /* 0x000fe4000bf04270 */
[----:B------:R-:W-:Y:S02]  /*2da0*/  ISETP.NE.U32.AND P2, PT, R76, RZ, PT ;  /* 0x000000ff4c00720c */ /* 0x000fe40003f45070 */
[----:B-1----:R-:W-:Y:S02]  /*2db0*/  USEL UR4, URZ, 0x1, !UP0 ;  /* 0x00000001ff047887 */ /* 0x002fe4000c000000 */
[----:B------:R-:W-:-:S02]  /*2dc0*/  USEL UR20, UR20, URZ, !UP0 ;  /* 0x000000ff14147287 */ /* 0x000fc4000c000000 */
[----:B------:R-:W-:-:S03]  /*2dd0*/  ULOP3.LUT UR6, UR5, UR4, URZ, 0x3c, !UPT ;  /* 0x0000000405067292 */ /* 0x000fc6000f8e3cff */
[----:B------:R-:W-:-:S04]  /*2de0*/  UMOV UR4, UR5 ;  /* 0x0000000500047c82 */ /* 0x000fc80008000000 */
[----:B------:R-:W-:Y:S01]  /*2df0*/  UMOV UR5, UR6 ;  /* 0x0000000600057c82 */ /* 0x000fe20008000000 */
[----:B------:R-:W-:Y:S05]  /*2e00*/  @P2 BRA `(.L_x_10) ;  /* 0xfffffff000f02947 */ /* 0x000fea000383ffff */
.L_x_7:
[----:B------:R-:W1:Y:S01]  /*2e10*/  LDC R75, c[0x0][0x3b4] ;  /* 0x0000ed00ff4b7b82 */ /* 0x000e620000000800 */
[----:B------:R-:W-:Y:S01]  /*2e20*/  ISETP.GE.AND P0, PT, R78, 0x10, PT ;  /* 0x000000104e00780c */ /* 0x000fe20003f06270 */
[----:B------:R-:W2:-:S12]  /*2e30*/  LDCU.128 UR12, c[0x0][0x390] ;  /* 0x00007200ff0c77ac */ /* 0x000e980008000c00 */
[----:B------:R-:W-:Y:S05]  /*2e40*/  @!P0 BRA `(.L_x_11) ;  /* 0x0000000000108947 */ /* 0x000fea0003800000 */
[----:B------:R-:W-:-:S06]  /*2e50*/  USHF.L.U32 UR4, UR4, 0x1f, URZ ;  /* 0x0000001f04047899 */ /* 0x000fcc00080006ff */
[----:B------:R-:W-:-:S04]  /*2e60*/  IMAD.U32 R4, RZ, RZ, UR4 ;  /* 0x00000004ff047e24 */ /* 0x000fc8000f8e00ff */
[----:B------:R-:W3:Y:S02]  /*2e70*/  SYNCS.PHASECHK.TRANS64.TRYWAIT P0, [UR19], R4 ;  /* 0x00000004ff0075a7 */ /* 0x000ee40008001113 */
[----:B---3--:R-:W-:Y:S05]  /*2e80*/  @!P0 BRA `(.L_x_12) ;  /* 0x0000001800808947 */ /* 0x008fea0003800000 */
.L_x_11:
[----:B------:R-:W-:Y:S01]  /*2e90*/  BAR.SYNC.DEFER_BLOCKING 0x0 ;  /* 0x0000000000007b1d */ /* 0x000fe20000010000 */
[C---:B-1----:R-:W-:Y:S01]  /*2ea0*/  IMAD R72, R0.reuse, R75, RZ ;  /* 0x0000004b00487224 */ /* 0x042fe200078e02ff */
[----:B--2---:R-:W-:Y:S01]  /*2eb0*/  ISETP.GE.AND P2, PT, R0, UR14, PT ;  /* 0x0000000e00007c0c */ /* 0x004fe2000bf46270 */
[C---:B------:R-:W-:Y:S02]  /*2ec0*/  VIADD R69, R2.reuse, 0x1 ;  /* 0x0000000102457836 */ /* 0x040fe40000000000 */
[----:B------:R-:W-:Y:S01]  /*2ed0*/  VIADD R70, R2, 0x2 ;  /* 0x0000000202467836 */ /* 0x000fe20000000000 */
[----:B------:R-:W1:Y:S01]  /*2ee0*/  LDCU UR4, c[0x0][0x3b8] ;  /* 0x00007700ff0477ac */ /* 0x000e620008000800 */
[----:B------:R-:W-:Y:S01]  /*2ef0*/  LEA R68, P0, R72, UR12, 0x1 ;  /* 0x0000000c48447c11 */ /* 0x000fe2000f8008ff */
[C---:B------:R-:W-:Y:S01]  /*2f00*/  VIADD R77, R2.reuse, 0x5 ;  /* 0x00000005024d7836 */ /* 0x040fe20000000000 */
[C---:B------:R-:W-:Y:S01]  /*2f10*/  ISETP.LT.AND P2, PT, R2.reuse, UR15, !P2 ;  /* 0x0000000f02007c0c */ /* 0x040fe2000d741270 */
[----:B------:R-:W-:Y:S01]  /*2f20*/  VIADD R78, R2, 0x4 ;  /* 0x00000004024e7836 */ /* 0x000fe20000000000 */
[----:B------:R-:W-:-:S02]  /*2f30*/  ISETP.GE.AND P4, PT, R69, UR15, PT ;  /* 0x0000000f45007c0c */ /* 0x000fc4000bf86270 */
[----:B------:R-:W-:Y:S01]  /*2f40*/  LEA.HI.X.SX32 R69, R72, UR13, 0x1, P0 ;  /* 0x0000000d48457c11 */ /* 0x000fe200080f0eff */
[----:B------:R-:W-:Y:S01]  /*2f50*/  IMAD R72, R75, 0x80, R72 ;  /* 0x000000804b487824 */ /* 0x000fe200078e0248 */
[----:B------:R-:W-:Y:S02]  /*2f60*/  ISETP.GE.AND P0, PT, R70, UR15, PT ;  /* 0x0000000f46007c0c */ /* 0x000fe4000bf06270 */
[----:B------:R-:W-:Y:S02]  /*2f70*/  ISETP.LT.AND P6, PT, R0, UR14, !P4 ;  /* 0x0000000e00007c0c */ /* 0x000fe4000e7c1270 */
[----:B------:R-:W-:Y:S01]  /*2f80*/  ISETP.LT.AND P4, PT, R3, UR14, !P4 ;  /* 0x0000000e03007c0c */ /* 0x000fe2000e781270 */
[----:B------:R-:W2:Y:S02]  /*2f90*/  @!P1 SYNCS.CCTL.IV [UR9+0x4800] ;  /* 0x00480000ff0099b1 */ /* 0x000ea40008000009 */
[----:B--2---:R-:W-:Y:S01]  /*2fa0*/  BAR.SYNC.DEFER_BLOCKING 0x0 ;  /* 0x0000000000007b1d */ /* 0x004fe20000010000 */
[----:B-1----:R-:W-:-:S04]  /*2fb0*/  IMAD R73, R2, UR4, RZ ;  /* 0x0000000402497c24 */ /* 0x002fc8000f8e02ff */
[C---:B------:R-:W-:Y:S01]  /*2fc0*/  IMAD.WIDE R70, R73.reuse, 0x2, R68 ;  /* 0x0000000249467825 */ /* 0x040fe200078e0244 */
[----:B------:R-:W1:Y:S03]  /*2fd0*/  LDTM.x64 R4, tmem[UR18] ;  /* 0x00000012000479ee */ /* 0x000e660008340000 */
[----:B------:R-:W-:Y:S01]  /*2fe0*/  VIADD R75, R73, UR4 ;  /* 0x00000004494b7c36 */ /* 0x000fe20008000000 */
[----:B------:R-:W2:Y:S01]  /*2ff0*/  @!P1 SYNCS.CCTL.IV [UR9+0x4808] ;  /* 0x00480800ff0099b1 */ /* 0x000ea20008000009 */
[----:B------:R-:W-:Y:S01]  /*3000*/  NOP ;  /* 0x0000000000007918 */ /* 0x000fe20000000000 */
[----:B-1----:R-:W-:Y:S01]  /*3010*/  F2FP.BF16.F32.PACK_AB R74, R5, R4 ;  /* 0x00000004054a723e */ /* 0x002fe200000010ff */
[----:B------:R-:W-:Y:S01]  /*3020*/  VIADD R4, R2, 0x3 ;  /* 0x0000000302047836 */ /* 0x000fe20000000000 */
[----:B------:R-:W-:Y:S02]  /*3030*/  F2FP.BF16.F32.PACK_AB R76, R37, R36 ;  /* 0x00000024254c723e */ /* 0x000fe400000010ff */
[----:B------:R-:W-:Y:S01]  /*3040*/  PRMT R80, R74, 0x7632, R80 ;  /* 0x000076324a507816 */ /* 0x000fe20000000050 */
[----:B------:R1:W-:Y:S01]  /*3050*/  @P2 STG.E.U16 desc[UR22][R70.64], R74 ;  /* 0x0000004a46002986 */ /* 0x0003e2000c101516 */
[----:B------:R-:W-:-:S02]  /*3060*/  ISETP.GE.AND P2, PT, R2, UR15, PT ;  /* 0x0000000f02007c0c */ /* 0x000fc4000bf46270 */
[----:B------:R-:W-:Y:S02]  /*3070*/  ISETP.GE.AND P3, PT, R4, UR15, PT ;  /* 0x0000000f04007c0c */ /* 0x000fe4000bf66270 */
[C---:B------:R-:W-:Y:S02]  /*3080*/  LEA R4, P1, R72.reuse, UR12, 0x1 ;  /* 0x0000000c48047c11 */ /* 0x040fe4000f8208ff */
[----:B------:R-:W-:Y:S02]  /*3090*/  ISETP.LT.AND P2, PT, R3, UR14, !P2 ;  /* 0x0000000e03007c0c */ /* 0x000fe4000d741270 */
[----:B------:R-:W-:Y:S02]  /*30a0*/  LEA.HI.X.SX32 R5, R72, UR13, 0x1, P1 ;  /* 0x0000000d48057c11 */ /* 0x000fe400088f0eff */
[C---:B------:R-:W-:Y:S01]  /*30b0*/  PRMT R79, R76.reuse, 0x7610, R79 ;  /* 0x000076104c4f7816 */ /* 0x040fe2000000004f */
[----:B-1----:R-:W-:Y:S01]  /*30c0*/  IMAD.WIDE R70, R75, 0x2, R68 ;  /* 0x000000024b467825 */ /* 0x002fe200078e0244 */
[----:B------:R-:W-:-:S02]  /*30d0*/  PRMT R81, R76, 0x7632, R81 ;  /* 0x000076324c517816 */ /* 0x000fc40000000051 */
[----:B------:R-:W-:Y:S01]  /*30e0*/  F2FP.BF16.F32.PACK_AB R74, R39, R38 ;  /* 0x00000026274a723e */ /* 0x000fe200000010ff */
[----:B------:R-:W-:Y:S01]  /*30f0*/  IMAD.WIDE R36, R73, 0x2, R4 ;  /* 0x0000000249247825 */ /* 0x000fe200078e0204 */
[----:B------:R-:W-:Y:S02]  /*3100*/  ISETP.GE.AND P1, PT, R78, UR15, PT ;  /* 0x0000000f4e007c0c */ /* 0x000fe4000bf26270 */
[----:B------:R-:W-:Y:S01]  /*3110*/  PRMT R78, R74, 0x7632, R78 ;  /* 0x000076324a4e7816 */ /* 0x000fe2000000004e */
[--C-:B------:R-:W-:Y:S01]  /*3120*/  IMAD.WIDE R72, R75, 0x2, R4.reuse ;  /* 0x000000024b487825 */ /* 0x100fe200078e0204 */
[----:B------:R1:W-:Y:S01]  /*3130*/  @P2 STG.E.U16 desc[UR22][R36.64], R79 ;  /* 0x0000004f24002986 */ /* 0x0003e2000c101516 */
[----:B------:R-:W-:Y:S02]  /*3140*/  ISETP.GE.AND P2, PT, R77, UR15, PT ;  /* 0x0000000f4d007c0c */ /* 0x000fe4000bf46270 */
[----:B------:R-:W-:Y:S01]  /*3150*/  VIADD R75, R75, UR4 ;  /* 0x000000044b4b7c36 */ /* 0x000fe20008000000 */
[----:B------:R3:W-:Y:S01]  /*3160*/  @P6 STG.E.U16 desc[UR22][R70.64], R80 ;  /* 0x0000005046006986 */ /* 0x0007e2000c101516 */
[----:B------:R-:W-:Y:S01]  /*3170*/  ISETP.LT.AND P6, PT, R0, UR14, !P3 ;  /* 0x0000000e00007c0c */ /* 0x000fe2000dfc1270 */
[----:B------:R-:W-:Y:S01]  /*3180*/  VIADD R76, R2, 0x6 ;  /* 0x00000006024c7836 */ /* 0x000fe20000000000 */
[----:B------:R-:W-:Y:S01]  /*3190*/  ISETP.LT.AND P3, PT, R3, UR14, !P3 ;  /* 0x0000000e03007c0c */ /* 0x000fe2000df61270 */
[----:B------:R4:W-:Y:S01]  /*31a0*/  @P4 STG.E.U16 desc[UR22][R72.64], R81 ;  /* 0x0000005148004986 */ /* 0x0009e2000c101516 */
[----:B------:R-:W-:Y:S01]  /*31b0*/  ISETP.LT.AND P4, PT, R0, UR14, !P0 ;  /* 0x0000000e00007c0c */ /* 0x000fe2000c781270 */
[----:B------:R-:W-:Y:S01]  /*31c0*/  VIADD R77, R75, UR4 ;  /* 0x000000044b4d7c36 */ /* 0x000fe20008000000 */
[----:B------:R-:W-:Y:S01]  /*31d0*/  ISETP.LT.AND P0, PT, R3, UR14, !P0 ;  /* 0x0000000e03007c0c */ /* 0x000fe2000c701270 */
[----:B-1----:R-:W-:Y:S01]  /*31e0*/  IMAD.WIDE R36, R75, 0x2, R4 ;  /* 0x000000024b247825 */ /* 0x002fe200078e0204 */
[----:B------:R-:W-:-:S02]  /*31f0*/  F2FP.BF16.F32.PACK_AB R40, R41, R40 ;  /* 0x000000282928723e */ /* 0x000fc400000010ff */
[----:B------:R-:W-:Y:S01]  /*3200*/  F2FP.BF16.F32.PACK_AB R42, R43, R42 ;  /* 0x0000002a2b2a723e */ /* 0x000fe200000010ff */
[----:B------:R-:W-:Y:S01]  /*3210*/  IMAD.WIDE R38, R77, 0x2, R68 ;  /* 0x000000024d267825 */ /* 0x000fe200078e0244 */
[----:B------:R-:W-:Y:S02]  /*3220*/  F2FP.BF16.F32.PACK_AB R44, R45, R44 ;  /* 0x0000002c2d2c723e */ /* 0x000fe400000010ff */
[----:B------:R-:W-:Y:S01]  /*3230*/  F2FP.BF16.F32.PACK_AB R14, R15, R14 ;  /* 0x0000000e0f0e723e */ /* 0x000fe200000010ff */
[----:B---3--:R-:W-:Y:S01]  /*3240*/  IMAD.WIDE R70, R77, 0x2, R4 ;  /* 0x000000024d467825 */ /* 0x008fe200078e0204 */
[----:B----4-:R-:W-:Y:S02]  /*3250*/  F2FP.BF16.F32.PACK_AB R73, R7, R6 ;  /* 0x000000060749723e */ /* 0x010fe400000010ff */
[----:B------:R-:W-:Y:S01]  /*3260*/  F2FP.BF16.F32.PACK_AB R46, R47, R46 ;  /* 0x0000002e2f2e723e */ /* 0x000fe200000010ff */
[----:B------:R-:W-:Y:S01]  /*3270*/  IMAD.WIDE R6, R75, 0x2, R68 ;  /* 0x000000024b067825 */ /* 0x000fe200078e0244 */
[----:B------:R-:W-:-:S02]  /*3280*/  PRMT R72, R73, 0x7610, R72 ;  /* 0x0000761049487816 */ /* 0x000fc40000000048 */
[----:B------:R-:W-:Y:S01]  /*3290*/  PRMT R75, R73, 0x7632, R75 ;  /* 0x00007632494b7816 */ /* 0x000fe2000000004b */
[----:B------:R-:W-:Y:S01]  /*32a0*/  VIADD R73, R2, 0x7 ;  /* 0x0000000702497836 */ /* 0x000fe20000000000 */
[----:B------:R-:W-:Y:S01]  /*32b0*/  F2FP.BF16.F32.PACK_AB R16, R17, R16 ;  /* 0x000000101110723e */ /* 0x000fe200000010ff */
[----:B------:R1:W-:Y:S01]  /*32c0*/  @P4 STG.E.U16 desc[UR22][R6.64], R72 ;  /* 0x0000004806004986 */ /* 0x0003e2000c101516 */
[----:B------:R-:W-:Y:S01]  /*32d0*/  ISETP.GE.AND P4, PT, R76, UR15, PT ;  /* 0x0000000f4c007c0c */ /* 0x000fe2000bf86270 */
[----:B------:R-:W-:Y:S01]  /*32e0*/  VIADD R43, R2, 0x9 ;  /* 0x00000009022b7836 */ /* 0x000fe20000000000 */
[----:B------:R-:W-:Y:S01]  /*32f0*/  PRMT R17, R16, 0x7610, R17 ;  /* 0x0000761010117816 */ /* 0x000fe20000000011 */
[----:B------:R-:W-:Y:S01]  /*3300*/  @P0 STG.E.U16 desc[UR22][R36.64], R74 ;  /* 0x0000004a24000986 */ /* 0x000fe2000c101516 */
[----:B------:R-:W-:Y:S02]  /*3310*/  ISETP.GE.AND P0, PT, R73, UR15, PT ;  /* 0x0000000f49007c0c */ /* 0x000fe4000bf06270 */
[----:B------:R-:W-:Y:S01]  /*3320*/  F2FP.BF16.F32.PACK_AB R48, R49, R48 ;  /* 0x000000303130723e */ /* 0x000fe200000010ff */
[----:B------:R3:W-:Y:S01]  /*3330*/  @P6 STG.E.U16 desc[UR22][R38.64], R75 ;  /* 0x0000004b26006986 */ /* 0x0007e2000c101516 */
[----:B------:R-:W-:-:S02]  /*3340*/  ISETP.LT.AND P6, PT, R0, UR14, !P2 ;  /* 0x0000000e00007c0c */ /* 0x000fc4000d7c1270 */
[C---:B------:R-:W-:Y:S01]  /*3350*/  ISETP.LT.AND P2, PT, R3.reuse, UR14, !P2 ;  /* 0x0000000e03007c0c */ /* 0x040fe2000d741270 */
[----:B------:R4:W-:Y:S01]  /*3360*/  @P3 STG.E.U16 desc[UR22][R70.64], R78 ;  /* 0x0000004e46003986 */ /* 0x0009e2000c101516 */
[----:B------:R-:W-:Y:S01]  /*3370*/  ISETP.LT.AND P3, PT, R0, UR14, !P1 ;  /* 0x0000000e00007c0c */ /* 0x000fe2000cf61270 */
[----:B-1----:R-:W-:Y:S01]  /*3380*/  VIADD R72, R2, 0x8 ;  /* 0x0000000802487836 */ /* 0x002fe20000000000 */
[----:B------:R-:W-:Y:S02]  /*3390*/  ISETP.LT.AND P1, PT, R3, UR14, !P1 ;  /* 0x0000000e03007c0c */ /* 0x000fe4000cf21270 */
[----:B------:R-:W-:Y:S02]  /*33a0*/  F2FP.BF16.F32.PACK_AB R18, R19, R18 ;  /* 0x000000121312723e */ /* 0x000fe400000010ff */
[----:B------:R-:W-:Y:S02]  /*33b0*/  F2FP.BF16.F32.PACK_AB R50, R51, R50 ;  /* 0x000000323332723e */ /* 0x000fe400000010ff */
[----:B---3--:R-:W-:Y:S01]  /*33c0*/  F2FP.BF16.F32.PACK_AB R39, R9, R8 ;  /* 0x000000080927723e */ /* 0x008fe200000010ff */
[----:B------:R-:W-:Y:S01]  /*33d0*/  VIADD R9, R77, UR4 ;  /* 0x000000044d097c36 */ /* 0x000fe20008000000 */
[----:B------:R-:W-:-:S02]  /*33e0*/  PRMT R19, R18, 0x7632, R19 ;  /* 0x0000763212137816 */ /* 0x000fc40000000013 */
[----:B------:R-:W-:Y:S01]  /*33f0*/  PRMT R38, R39, 0x7610, R38 ;  /* 0x0000761027267816 */ /* 0x000fe20000000026 */
[----:B------:R-:W-:Y:S01]  /*3400*/  VIADD R41, R9, UR4 ;  /* 0x0000000409297c36 */ /* 0x000fe20008000000 */
[----:B----4-:R-:W-:Y:S01]  /*3410*/  PRMT R70, R39, 0x7632, R70 ;  /* 0x0000763227467816 */ /* 0x010fe20000000046 */
[----:B------:R-:W-:Y:S01]  /*3420*/  IMAD.WIDE R6, R9, 0x2, R68 ;  /* 0x0000000209067825 */ /* 0x000fe200078e0244 */
[----:B------:R-:W-:Y:S02]  /*3430*/  F2FP.BF16.F32.PACK_AB R20, R21, R20 ;  /* 0x000000141514723e */ /* 0x000fe400000010ff */
[----:B------:R-:W-:Y:S01]  /*3440*/  F2FP.BF16.F32.PACK_AB R52, R53, R52 ;  /* 0x000000343534723e */ /* 0x000fe200000010ff */
[----:B------:R-:W-:Y:S01]  /*3450*/  IMAD.WIDE R8, R9, 0x2, R4 ;  /* 0x0000000209087825 */ /* 0x000fe200078e0204 */
[----:B------:R1:W-:Y:S01]  /*3460*/  @P3 STG.E.U16 desc[UR22][R6.64], R38 ;  /* 0x0000002606003986 */ /* 0x0003e2000c101516 */
[----:B------:R-:W-:Y:S02]  /*3470*/  ISETP.GE.AND P3, PT, R72, UR15, PT ;  /* 0x0000000f48007c0c */ /* 0x000fe4000bf66270 */
[----:B------:R-:W-:Y:S01]  /*3480*/  IMAD.WIDE R36, R41, 0x2, R68 ;  /* 0x0000000229247825 */ /* 0x000fe200078e0244 */
[----:B------:R3:W-:Y:S01]  /*3490*/  @P1 STG.E.U16 desc[UR22][R8.64], R40 ;  /* 0x0000002808001986 */ /* 0x0007e2000c101516 */
[----:B------:R-:W-:-:S02]  /*34a0*/  ISETP.GE.AND P1, PT, R43, UR15, PT ;  /* 0x0000000f2b007c0c */ /* 0x000fc4000bf26270 */
[----:B------:R-:W-:Y:S01]  /*34b0*/  VIADD R39, R41, UR4 ;  /* 0x0000000429277c36 */ /* 0x000fe20008000000 */
[----:B------:R4:W-:Y:S01]  /*34c0*/  @P6 STG.E.U16 desc[UR22][R36.64], R70 ;  /* 0x0000004624006986 */ /* 0x0009e2000c101516 */
[----:B------:R-:W-:Y:S02]  /*34d0*/  ISETP.LT.AND P6, PT, R0, UR14, !P4 ;  /* 0x0000000e00007c0c */ /* 0x000fe4000e7c1270 */
[----:B------:R-:W-:Y:S01]  /*34e0*/  ISETP.LT.AND P4, PT, R3, UR14, !P4 ;  /* 0x0000000e03007c0c */ /* 0x000fe2000e781270 */
[----:B-1----:R-:W-:Y:S01]  /*34f0*/  IMAD.WIDE R6, R41, 0x2, R4 ;  /* 0x0000000229067825 */ /* 0x002fe200078e0204 */
[----:B------:R-:W-:Y:S02]  /*3500*/  PRMT R41, R42, 0x7632, R41 ;  /* 0x000076322a297816 */ /* 0x000fe40000000029 */
[----:B------:R-:W-:Y:S01]  /*3510*/  F2FP.BF16.F32.PACK_AB R22, R54, R22 ;  /* 0x000000163616723e */ /* 0x000fe200000010ff */
[----:B---3--:R-:W-:Y:S01]  /*3520*/  IMAD.WIDE R8, R39, 0x2, R68 ;  /* 0x0000000227087825 */ /* 0x008fe200078e0244 */
[----:B------:R-:W-:-:S02]  /*3530*/  PRMT R40, R40, 0x7632, R40 ;  /* 0x0000763228287816 */ /* 0x000fc40000000028 */
[----:B------:R-:W-:Y:S01]  /*3540*/  F2FP.BF16.F32.PACK_AB R23, R55, R23 ;  /* 0x000000173717723e */ /* 0x000fe200000010ff */
[----:B------:R-:W-:Y:S01]  /*3550*/  VIADD R38, R2, 0xa ;  /* 0x0000000a02267836 */ /* 0x000fe20000000000 */
[----:B----4-:R-:W-:Y:S01]  /*3560*/  F2FP.BF16.F32.PACK_AB R37, R11, R10 ;  /* 0x0000000a0b25723e */ /* 0x010fe200000010ff */
[----:B------:R-:W-:Y:S01]  /*3570*/  IMAD.WIDE R10, R39, 0x2, R4 ;  /* 0x00000002270a7825 */ /* 0x000fe200078e0204 */
[----:B------:R1:W-:Y:S01]  /*3580*/  @P2 STG.E.U16 desc[UR22][R6.64], R40 ;  /* 0x0000002806002986 */ /* 0x0003e2000c101516 */
[----:B------:R-:W-:Y:S02]  /*3590*/  F2FP.BF16.F32.PACK_AB R36, R13, R12 ;  /* 0x0000000c0d24723e */ /* 0x000fe400000010ff */
[----:B------:R-:W-:Y:S01]  /*35a0*/  VIADD R39, R39, UR4 ;  /* 0x0000000427277c36 */ /* 0x000fe20008000000 */
[----:B------:R3:W-:Y:S01]  /*35b0*/  @P6 STG.E.U16 desc[UR22][R8.64], R37 ;  /* 0x0000002508006986 */ /* 0x0007e2000c101516 */
[C---:B------:R-:W-:Y:S02]  /*35c0*/  ISETP.LT.AND P6, PT, R0.reuse, UR14, !P3 ;  /* 0x0000000e00007c0c */ /* 0x040fe4000dfc1270 */
[----:B------:R-:W-:Y:S01]  /*35d0*/  ISETP.LT.AND P3, PT, R3, UR14, !P3 ;  /* 0x0000000e03007c0c */ /* 0x000fe2000df61270 */
[----:B------:R4:W-:Y:S01]  /*35e0*/  @P4 STG.E.U16 desc[UR22][R10.64], R42 ;  /* 0x0000002a0a004986 */ /* 0x0009e2000c101516 */
[----:B------:R-:W-:-:S02]  /*35f0*/  ISETP.LT.AND P4, PT, R0, UR14, !P0 ;  /* 0x0000000e00007c0c */ /* 0x000fc4000c781270 */
[----:B------:R-:W-:Y:S01]  /*3600*/  ISETP.LT.AND P0, PT, R3, UR14, !P0 ;  /* 0x0000000e03007c0c */ /* 0x000fe2000c701270 */
[----:B-1----:R-:W-:Y:S01]  /*3610*/  IMAD.WIDE R6, R39, 0x2, R68 ;  /* 0x0000000227067825 */ /* 0x002fe200078e0244 */
[----:B------:R-:W-:Y:S02]  /*3620*/  PRMT R40, R37, 0x7632, R40 ;  /* 0x0000763225287816 */ /* 0x000fe40000000028 */
[----:B------:R-:W-:Y:S01]  /*3630*/  ISETP.GE.AND P2, PT, R38, UR15, PT ;  /* 0x0000000f26007c0c */ /* 0x000fe2000bf46270 */
[C---:B---3--:R-:W-:Y:S01]  /*3640*/  VIADD R37, R39.reuse, UR4 ;  /* 0x0000000427257c36 */ /* 0x048fe20008000000 */
[----:B------:R-:W-:Y:S01]  /*3650*/  F2FP.BF16.F32.PACK_AB R24, R56, R24 ;  /* 0x000000183818723e */ /* 0x000fe200000010ff */
[----:B------:R-:W-:Y:S01]  /*3660*/  IMAD.WIDE R8, R39, 0x2, R4 ;  /* 0x0000000227087825 */ /* 0x000fe200078e0204 */
[----:B------:R-:W-:Y:S02]  /*3670*/  F2FP.BF16.F32.PACK_AB R25, R57, R25 ;  /* 0x000000193919723e */ /* 0x000fe400000010ff */
[----:B------:R-:W-:Y:S01]  /*3680*/  F2FP.BF16.F32.PACK_AB R26, R58, R26 ;  /* 0x0000001a3a1a723e */ /* 0x000fe200000010ff */
[----:B----4-:R-:W-:Y:S01]  /*3690*/  IMAD.WIDE R10, R37, 0x2, R68 ;  /* 0x00000002250a7825 */ /* 0x010fe200078e0244 */
[----:B------:R1:W-:Y:S01]  /*36a0*/  @P4 STG.E.U16 desc[UR22][R6.64], R40 ;  /* 0x0000002806004986 */ /* 0x0003e2000c101516 */
[----:B------:R-:W-:-:S02]  /*36b0*/  F2FP.BF16.F32.PACK_AB R27, R59, R27 ;  /* 0x0000001b3b1b723e */ /* 0x000fc400000010ff */
[C---:B------:R-:W-:Y:S01]  /*36c0*/  IMAD.WIDE R12, R37.reuse, 0x2, R4 ;  /* 0x00000002250c7825 */ /* 0x040fe200078e0204 */
[----:B------:R3:W-:Y:S01]  /*36d0*/  @P0 STG.E.U16 desc[UR22][R8.64], R41 ;  /* 0x0000002908000986 */ /* 0x0007e2000c101516 */
[----:B------:R-:W-:Y:S02]  /*36e0*/  F2FP.BF16.F32.PACK_AB R28, R60, R28 ;  /* 0x0000001c3c1c723e */ /* 0x000fe400000010ff */
        /* <DEDUP_REMOVED lines=10> */
[----:B------:R-:W-:-:S02]  /*3790*/  PRMT R40, R36, 0x7632, R40 ;  /* 0x0000763224287816 */ /* 0x000fc40000000028 */
[----:B---3--:R-:W-:Y:S01]  /*37a0*/  PRMT R41, R44, 0x7632, R41 ;  /* 0x000076322c297816 */ /* 0x008fe20000000029 */
[----:B------:R-:W-:Y:S01]  /*37b0*/  IMAD.WIDE R8, R37, 0x2, R4 ;  /* 0x0000000225087825 */ /* 0x000fe200078e0204 */
[----:B------:R-:W-:Y:S02]  /*37c0*/  ISETP.GE.AND P4, PT, R38, UR15, PT ;  /* 0x0000000f26007c0c */ /* 0x000fe4000bf86270 */
[----:B------:R-:W-:Y:S01]  /*37d0*/  PRMT R37, R14, 0x7632, R37 ;  /* 0x000076320e257816 */ /* 0x000fe20000000025 */
[----:B----4-:R-:W-:Y:S01]  /*37e0*/  IMAD.WIDE R10, R15, 0x2, R68 ;  /* 0x000000020f0a7825 */ /* 0x010fe200078e0244 */
[----:B------:R-:W-:Y:S01]  /*37f0*/  F2FP.BF16.F32.PACK_AB R29, R61, R29 ;  /* 0x0000001d3d1d723e */ /* 0x000fe200000010ff */
[----:B------:R1:W-:Y:S01]  /*3800*/  @P3 STG.E.U16 desc[UR22][R6.64], R40 ;  /* 0x0000002806003986 */ /* 0x0003e2000c101516 */
[----:B------:R-:W-:Y:S01]  /*3810*/  F2FP.BF16.F32.PACK_AB R30, R62, R30 ;  /* 0x0000001e3e1e723e */ /* 0x000fe200000010ff */
[----:B-----5:R-:W-:Y:S01]  /*3820*/  VIADD R13, R15, UR4 ;  /* 0x000000040f0d7c36 */ /* 0x020fe20008000000 */
[----:B------:R-:W-:Y:S01]  /*3830*/  F2FP.BF16.F32.PACK_AB R31, R63, R31 ;  /* 0x0000001f3f1f723e */ /* 0x000fe200000010ff */
[----:B------:R3:W-:Y:S01]  /*3840*/  @P1 STG.E.U16 desc[UR22][R8.64], R41 ;  /* 0x0000002908001986 */ /* 0x0007e2000c101516 */
[----:B------:R-:W-:Y:S01]  /*3850*/  VIADD R39, R2, 0xc ;  /* 0x0000000c02277836 */ /* 0x000fe20000000000 */
[----:B------:R-:W-:Y:S01]  /*3860*/  F2FP.BF16.F32.PACK_AB R32, R64, R32 ;  /* 0x000000204020723e */ /* 0x000fe200000010ff */
[----:B------:R-:W-:Y:S01]  /*3870*/  VIADD R38, R2, 0xd ;  /* 0x0000000d02267836 */ /* 0x000fe20000000000 */
[----:B------:R4:W-:Y:S01]  /*3880*/  @P6 STG.E.U16 desc[UR22][R10.64], R14 ;  /* 0x0000000e0a006986 */ /* 0x0009e2000c101516 */
[----:B------:R-:W-:Y:S01]  /*3890*/  ISETP.LT.AND P6, PT, R0, UR14, !P4 ;  /* 0x0000000e00007c0c */ /* 0x000fe2000e7c1270 */
[----:B------:R-:W-:Y:S01]  /*38a0*/  VIADD R36, R2, 0xe ;  /* 0x0000000e02247836 */ /* 0x000fe20000000000 */
[----:B------:R-:W-:Y:S01]  /*38b0*/  ISETP.LT.AND P4, PT, R3, UR14, !P4 ;  /* 0x0000000e03007c0c */ /* 0x000fe2000e781270 */
[----:B-1----:R-:W-:Y:S01]  /*38c0*/  IMAD.WIDE R6, R15, 0x2, R4 ;  /* 0x000000020f067825 */ /* 0x002fe200078e0204 */
[----:B------:R-:W-:-:S02]  /*38d0*/  PRMT R15, R46, 0x7632, R15 ;  /* 0x000076322e0f7816 */ /* 0x000fc4000000000f */
[----:B------:R-:W-:Y:S01]  /*38e0*/  ISETP.GE.AND P0, PT, R39, UR15, PT ;  /* 0x0000000f27007c0c */ /* 0x000fe2000bf06270 */
[C---:B---3--:R-:W-:Y:S01]  /*38f0*/  IMAD.WIDE R8, R13.reuse, 0x2, R68 ;  /* 0x000000020d087825 */ /* 0x048fe200078e0244 */
[----:B------:R1:W-:Y:S01]  /*3900*/  @P2 STG.E.U16 desc[UR22][R6.64], R46 ;  /* 0x0000002e06002986 */ /* 0x0003e2000c101516 */
[----:B------:R-:W-:Y:S02]  /*3910*/  ISETP.GE.AND P3, PT, R38, UR15, PT ;  /* 0x0000000f26007c0c */ /* 0x000fe4000bf66270 */
[C---:B----4-:R-:W-:Y:S01]  /*3920*/  IMAD.WIDE R10, R13.reuse, 0x2, R4 ;  /* 0x000000020d0a7825 */ /* 0x050fe200078e0204 */
[----:B------:R-:W-:Y:S01]  /*3930*/  ISETP.GE.AND P1, PT, R36, UR15, PT ;  /* 0x0000000f24007c0c */ /* 0x000fe2000bf26270 */
[----:B------:R3:W-:Y:S01]  /*3940*/  @P6 STG.E.U16 desc[UR22][R8.64], R37 ;  /* 0x0000002508006986 */ /* 0x0007e2000c101516 */
[----:B------:R-:W-:Y:S01]  /*3950*/  ISETP.LT.AND P6, PT, R0, UR14, !P3 ;  /* 0x0000000e00007c0c */ /* 0x000fe2000dfc1270 */
[----:B------:R-:W-:Y:S01]  /*3960*/  VIADD R13, R13, UR4 ;  /* 0x000000040d0d7c36 */ /* 0x000fe20008000000 */
[----:B------:R-:W-:Y:S01]  /*3970*/  PRMT R36, R16, 0x7632, R36 ;  /* 0x0000763210247816 */ /* 0x000fe20000000024 */
[----:B------:R4:W-:Y:S01]  /*3980*/  @P4 STG.E.U16 desc[UR22][R10.64], R15 ;  /* 0x0000000f0a004986 */ /* 0x0009e2000c101516 */
[----:B------:R-:W-:Y:S01]  /*3990*/  ISETP.LT.AND P4, PT, R0, UR14, !P0 ;  /* 0x0000000e00007c0c */ /* 0x000fe2000c781270 */
[----:B------:R-:W-:Y:S01]  /*39a0*/  VIADD R12, R2, 0xf ;  /* 0x0000000f020c7836 */ /* 0x000fe20000000000 */
[----:B------:R-:W-:Y:S01]  /*39b0*/  ISETP.LT.AND P0, PT, R3, UR14, !P0 ;  /* 0x0000000e03007c0c */ /* 0x000fe2000c701270 */
[----:B-1----:R-:W-:Y:S01]  /*39c0*/  IMAD.WIDE R6, R13, 0x2, R68 ;  /* 0x000000020d067825 */ /* 0x002fe200078e0244 */
[----:B------:R-:W-:-:S02]  /*39d0*/  ISETP.LT.AND P3, PT, R3, UR14, !P3 ;  /* 0x0000000e03007c0c */ /* 0x000fc4000df61270 */
[----:B------:R-:W-:Y:S01]  /*39e0*/  ISETP.GE.AND P2, PT, R12, UR15, PT ;  /* 0x0000000f0c007c0c */ /* 0x000fe2000bf46270 */
[----:B---3--:R-:W-:Y:S01]  /*39f0*/  IMAD.WIDE R8, R13, 0x2, R4 ;  /* 0x000000020d087825 */ /* 0x008fe200078e0204 */
[----:B------:R-:W-:Y:S02]  /*3a00*/  PRMT R37, R48, 0x7632, R37 ;  /* 0x0000763230257816 */ /* 0x000fe40000000025 */
[----:B------:R-:W-:Y:S01]  /*3a10*/  F2FP.BF16.F32.PACK_AB R33, R65, R33 ;  /* 0x000000214121723e */ /* 0x000fe200000010ff */
[----:B----4-:R-:W-:Y:S01]  /*3a20*/  VIADD R15, R13, UR4 ;  /* 0x000000040d0f7c36 */ /* 0x010fe20008000000 */
[----:B------:R-:W-:Y:S01]  /*3a30*/  F2FP.BF16.F32.PACK_AB R34, R66, R34 ;  /* 0x000000224222723e */ /* 0x000fe200000010ff */
[----:B------:R1:W-:Y:S01]  /*3a40*/  @P4 STG.E.U16 desc[UR22][R6.64], R17 ;  /* 0x0000001106004986 */ /* 0x0003e2000c101516 */
[----:B------:R-:W-:Y:S01]  /*3a50*/  VIADD R14, R2, 0x10 ;  /* 0x00000010020e7836 */ /* 0x000fe20000000000 */
[----:B------:R-:W-:Y:S01]  /*3a60*/  F2FP.BF16.F32.PACK_AB R35, R67, R35 ;  /* 0x000000234323723e */ /* 0x000fe200000010ff */
[----:B------:R-:W-:Y:S01]  /*3a70*/  IMAD.WIDE R10, R15, 0x2, R68 ;  /* 0x000000020f0a7825 */ /* 0x000fe200078e0244 */
[----:B------:R3:W-:Y:S01]  /*3a80*/  @P0 STG.E.U16 desc[UR22][R8.64], R48 ;  /* 0x0000003008000986 */ /* 0x0007e2000c101516 */
[----:B------:R-:W-:-:S02]  /*3a90*/  ISETP.LT.AND P0, PT, R0, UR14, !P1 ;  /* 0x0000000e00007c0c */ /* 0x000fc4000cf01270 */
[----:B------:R-:W-:Y:S01]  /*3aa0*/  IMAD.WIDE R12, R15, 0x2, R4 ;  /* 0x000000020f0c7825 */ /* 0x000fe200078e0204 */
[----:B------:R4:W-:Y:S01]  /*3ab0*/  @P6 STG.E.U16 desc[UR22][R10.64], R36 ;  /* 0x000000240a006986 */ /* 0x0009e2000c101516 */
[----:B------:R-:W-:Y:S02]  /*3ac0*/  ISETP.LT.AND P1, PT, R3, UR14, !P1 ;  /* 0x0000000e03007c0c */ /* 0x000fe4000cf21270 */
[----:B------:R-:W-:Y:S01]  /*3ad0*/  VIADD R15, R15, UR4 ;  /* 0x000000040f0f7c36 */ /* 0x000fe20008000000 */
[----:B------:R-:W-:Y:S01]  /*3ae0*/  ISETP.LT.AND P6, PT, R0, UR14, !P2 ;  /* 0x0000000e00007c0c */ /* 0x000fe2000d7c1270 */
[----:B------:R5:W-:Y:S01]  /*3af0*/  @P3 STG.E.U16 desc[UR22][R12.64], R37 ;  /* 0x000000250c003986 */ /* 0x000be2000c101516 */
[----:B------:R-:W-:Y:S01]  /*3b00*/  ISETP.GE.AND P4, PT, R14, UR15, PT ;  /* 0x0000000f0e007c0c */ /* 0x000fe2000bf86270 */
[----:B-1----:R-:W-:Y:S01]  /*3b10*/  VIADD R17, R15, UR4 ;  /* 0x000000040f117c36 */ /* 0x002fe20008000000 */
[----:B------:R-:W-:Y:S01]  /*3b20*/  ISETP.LT.AND P2, PT, R3, UR14, !P2 ;  /* 0x0000000e03007c0c */ /* 0x000fe2000d741270 */
[----:B------:R-:W-:-:S04]  /*3b30*/  IMAD.WIDE R6, R15, 0x2, R68 ;  /* 0x000000020f067825 */ /* 0x000fc800078e0244 */
[----:B---3--:R-:W-:Y:S01]  /*3b40*/  IMAD.WIDE R8, R15, 0x2, R4 ;  /* 0x000000020f087825 */ /* 0x008fe200078e0204 */
[----:B------:R1:W-:Y:S01]  /*3b50*/  @P0 STG.E.U16 desc[UR22][R6.64], R18 ;  /* 0x0000001206000986 */ /* 0x0003e2000c101516 */
[----:B------:R-:W-:Y:S02]  /*3b60*/  PRMT R15, R50, 0x7632, R15 ;  /* 0x00007632320f7816 */ /* 0x000fe4000000000f */
[C---:B----4-:R-:W-:Y:S01]  /*3b70*/  IMAD.WIDE R10, R17.reuse, 0x2, R68 ;  /* 0x00000002110a7825 */ /* 0x050fe200078e0244 */
[----:B------:R3:W-:Y:S03]  /*3b80*/  @P1 STG.E.U16 desc[UR22][R8.64], R50 ;  /* 0x0000003208001986 */ /* 0x0007e6000c101516 */
[----:B-----5:R-:W-:Y:S01]  /*3b90*/  VIADD R13, R17, UR4 ;  /* 0x00000004110d7c36 */ /* 0x020fe20008000000 */
        /* <DEDUP_REMOVED lines=9> */
[----:B------:R-:W-:Y:S02]  /*3c30*/  PRMT R18, R52, 0x7632, R18 ;  /* 0x0000763234127816 */ /* 0x000fe40000000012 */
[----:B------:R-:W-:Y:S01]  /*3c40*/  VIADD R14, R2, 0x12 ;  /* 0x00000012020e7836 */ /* 0x000fe20000000000 */
[----:B----4-:R-:W-:Y:S01]  /*3c50*/  PRMT R19, R22, 0x7632, R19 ;  /* 0x0000763216137816 */ /* 0x010fe20000000013 */
[C---:B------:R-:W-:Y:S01]  /*3c60*/  IMAD.WIDE R10, R13.reuse, 0x2, R4 ;  /* 0x000000020d0a7825 */ /* 0x040fe200078e0204 */
[----:B------:R3:W-:Y:S02]  /*3c70*/  @P6 STG.E.U16 desc[UR22][R8.64], R20 ;  /* 0x0000001408006986 */ /* 0x0007e4000c101516 */
[----:B------:R-:W-:Y:S01]  /*3c80*/  ISETP.GE.AND P0, PT, R14, UR15, PT ;  /* 0x0000000f0e007c0c */ /* 0x000fe2000bf06270 */
[----:B------:R-:W-:Y:S01]  /*3c90*/  VIADD R13, R13, UR4 ;  /* 0x000000040d0d7c36 */ /* 0x000fe20008000000 */
[----:B------:R4:W-:Y:S01]  /*3ca0*/  @P4 STG.E.U16 desc[UR22][R10.64], R52 ;  /* 0x000000340a004986 */ /* 0x0009e2000c101516 */
[----:B------:R-:W-:Y:S01]  /*3cb0*/  ISETP.LT.AND P4, PT, R0, UR14, !P3 ;  /* 0x0000000e00007c0c */ /* 0x000fe2000df81270 */
[----:B------:R-:W-:Y:S01]  /*3cc0*/  VIADD R14, R2, 0x13 ;  /* 0x00000013020e7836 */ /* 0x000fe20000000000 */
[----:B------:R-:W-:Y:S01]  /*3cd0*/  ISETP.LT.AND P3, PT, R3, UR14, !P3 ;  /* 0x0000000e03007c0c */ /* 0x000fe2000df61270 */
[C---:B-1----:R-:W-:Y:S01]  /*3ce0*/  VIADD R15, R13.reuse, UR4 ;  /* 0x000000040d0f7c36 */ /* 0x042fe20008000000 */
[----:B------:R-:W-:Y:S01]  /*3cf0*/  ISETP.LT.AND P6, PT, R0, UR14, !P0 ;  /* 0x0000000e00007c0c */ /* 0x000fe2000c7c1270 */
[----:B------:R-:W-:Y:S01]  /*3d00*/  VIADD R12, R2, 0x14 ;  /* 0x00000014020c7836 */ /* 0x000fe20000000000 */
[----:B------:R-:W-:Y:S01]  /*3d10*/  ISETP.GE.AND P1, PT, R14, UR15, PT ;  /* 0x0000000f0e007c0c */ /* 0x000fe2000bf26270 */
[----:B------:R-:W-:Y:S01]  /*3d20*/  IMAD.WIDE R6, R13, 0x2, R68 ;  /* 0x000000020d067825 */ /* 0x000fe200078e0244 */
[----:B------:R-:W-:-:S02]  /*3d30*/  ISETP.LT.AND P0, PT, R3, UR14, !P0 ;  /* 0x0000000e03007c0c */ /* 0x000fc4000c701270 */
[----:B------:R-:W-:Y:S01]  /*3d40*/  ISETP.GE.AND P2, PT, R12, UR15, PT ;  /* 0x0000000f0c007c0c */ /* 0x000fe2000bf46270 */
[----:B---3--:R-:W-:Y:S02]  /*3d50*/  IMAD.WIDE R8, R13, 0x2, R4 ;  /* 0x000000020d087825 */ /* 0x008fe400078e0204 */
[----:B------:R1:W-:Y:S02]  /*3d60*/  @P4 STG.E.U16 desc[UR22][R6.64], R17 ;  /* 0x0000001106004986 */ /* 0x0003e4000c101516 */
[C---:B----4-:R-:W-:Y:S02]  /*3d70*/  IMAD.WIDE R10, R15.reuse, 0x2, R68 ;  /* 0x000000020f0a7825 */ /* 0x050fe400078e0244 */
[----:B------:R3:W-:Y:S01]  /*3d80*/  @P3 STG.E.U16 desc[UR22][R8.64], R18 ;  /* 0x0000001208003986 */ /* 0x0007e2000c101516 */
[C---:B------:R-:W-:Y:S01]  /*3d90*/  ISETP.LT.AND P3, PT, R0.reuse, UR14, !P1 ;  /* 0x0000000e00007c0c */ /* 0x040fe2000cf61270 */
[----:B------:R-:W-:Y:S01]  /*3da0*/  IMAD.WIDE R12, R15, 0x2, R4 ;  /* 0x000000020f0c7825 */ /* 0x000fe200078e0204 */
[----:B------:R-:W-:Y:S01]  /*3db0*/  ISETP.LT.AND P1, PT, R3, UR14, !P1 ;  /* 0x0000000e03007c0c */ /* 0x000fe2000cf21270 */
[----:B------:R4:W-:Y:S01]  /*3dc0*/  @P6 STG.E.U16 desc[UR22][R10.64], R22 ;  /* 0x000000160a006986 */ /* 0x0009e2000c101516 */
[----:B------:R-:W-:Y:S01]  /*3dd0*/  ISETP.LT.AND P6, PT, R0, UR14, !P2 ;  /* 0x0000000e00007c0c */ /* 0x000fe2000d7c1270 */
[----:B------:R-:W-:Y:S01]  /*3de0*/  VIADD R15, R15, UR4 ;  /* 0x000000040f0f7c36 */ /* 0x000fe20008000000 */
[----:B------:R-:W-:Y:S01]  /*3df0*/  ISETP.LT.AND P2, PT, R3, UR14, !P2 ;  /* 0x0000000e03007c0c */ /* 0x000fe2000d741270 */
[----:B------:R-:W-:Y:S01]  /*3e00*/  VIADD R14, R2, 0x15 ;  /* 0x00000015020e7836 */ /* 0x000fe20000000000 */
[----:B------:R5:W-:Y:S01]  /*3e10*/  @P0 STG.E.U16 desc[UR22][R12.64], R19 ;  /* 0x000000130c000986 */ /* 0x000be2000c101516 */
[----:B-1----:R-:W-:-:S02]  /*3e20*/  VIADD R17, R15, UR4 ;  /* 0x000000040f117c36 */ /* 0x002fc40008000000 */
[----:B------:R-:W-:Y:S01]  /*3e30*/  IMAD.WIDE R6, R15, 0x2, R68 ;  /* 0x000000020f067825 */ /* 0x000fe200078e0244 */
[----:B---3--:R-:W-:Y:S02]  /*3e40*/  PRMT R18, R23, 0x7632, R18 ;  /* 0x0000763217127816 */ /* 0x008fe40000000012 */
[----:B------:R-:W-:Y:S01]  /*3e50*/  ISETP.GE.AND P4, PT, R14, UR15, PT ;  /* 0x0000000f0e007c0c */ /* 0x000fe2000bf86270 */
[----:B------:R-:W-:Y:S01]  /*3e60*/  IMAD.WIDE R8, R15, 0x2, R4 ;  /* 0x000000020f087825 */ /* 0x000fe200078e0204 */
[----:B------:R1:W-:Y:S01]  /*3e70*/  @P3 STG.E.U16 desc[UR22][R6.64], R23 ;  /* 0x0000001706003986 */ /* 0x0003e2000c101516 */
[----:B------:R-:W-:Y:S02]  /*3e80*/  PRMT R15, R24, 0x7632, R15 ;  /* 0x00007632180f7816 */ /* 0x000fe4000000000f */
[C---:B----4-:R-:W-:Y:S01]  /*3e90*/  IMAD.WIDE R10, R17.reuse, 0x2, R68 ;  /* 0x00000002110a7825 */ /* 0x050fe200078e0244 */
[----:B------:R3:W-:Y:S03]  /*3ea0*/  @P1 STG.E.U16 desc[UR22][R8.64], R18 ;  /* 0x0000001208001986 */ /* 0x0007e6000c101516 */
[----:B------:R-:W-:Y:S01]  /*3eb0*/  VIADD R16, R2, 0x16 ;  /* 0x0000001602107836 */ /* 0x000fe20000000000 */
[----:B------:R4:W-:Y:S01]  /*3ec0*/  @P6 STG.E.U16 desc[UR22][R10.64], R24 ;  /* 0x000000180a006986 */ /* 0x0009e2000c101516 */
[----:B------:R-:W-:Y:S01]  /*3ed0*/  ISETP.LT.AND P6, PT, R0, UR14, !P4 ;  /* 0x0000000e00007c0c */ /* 0x000fe2000e7c1270 */
[----:B-----5:R-:W-:Y:S01]  /*3ee0*/  VIADD R13, R17, UR4 ;  /* 0x00000004110d7c36 */ /* 0x020fe20008000000 */
[----:B------:R-:W-:Y:S01]  /*3ef0*/  ISETP.LT.AND P4, PT, R3, UR14, !P4 ;  /* 0x0000000e03007c0c */ /* 0x000fe2000e781270 */
[----:B-1----:R-:W-:Y:S01]  /*3f00*/  IMAD.WIDE R6, R17, 0x2, R4 ;  /* 0x0000000211067825 */ /* 0x002fe200078e0204 */
[----:B------:R-:W-:-:S02]  /*3f10*/  ISETP.GE.AND P0, PT, R16, UR15, PT ;  /* 0x0000000f10007c0c */ /* 0x000fc4000bf06270 */
[----:B------:R-:W-:Y:S01]  /*3f20*/  PRMT R16, R25, 0x7632, R16 ;  /* 0x0000763219107816 */ /* 0x000fe20000000010 */
[----:B------:R-:W-:Y:S01]  /*3f30*/  VIADD R14, R2, 0x17 ;  /* 0x00000017020e7836 */ /* 0x000fe20000000000 */
[----:B------:R1:W-:Y:S01]  /*3f40*/  @P2 STG.E.U16 desc[UR22][R6.64], R15 ;  /* 0x0000000f06002986 */ /* 0x0003e2000c101516 */
[C---:B---3--:R-:W-:Y:S01]  /*3f50*/  IMAD.WIDE R8, R13.reuse, 0x2, R68 ;  /* 0x000000020d087825 */ /* 0x048fe200078e0244 */
[----:B------:R-:W-:Y:S02]  /*3f60*/  PRMT R17, R26, 0x7632, R17 ;  /* 0x000076321a117816 */ /* 0x000fe40000000011 */
[----:B------:R-:W-:Y:S01]  /*3f70*/  ISETP.GE.AND P3, PT, R14, UR15, PT ;  /* 0x0000000f0e007c0c */ /* 0x000fe2000bf66270 */
[----:B----4-:R-:W-:Y:S01]  /*3f80*/  IMAD.WIDE R10, R13, 0x2, R4 ;  /* 0x000000020d0a7825 */ /* 0x010fe200078e0204 */
[----:B------:R3:W-:Y:S01]  /*3f90*/  @P6 STG.E.U16 desc[UR22][R8.64], R25 ;  /* 0x0000001908006986 */ /* 0x0007e2000c101516 */
[----:B------:R-:W-:Y:S02]  /*3fa0*/  PRMT R18, R27, 0x7632, R18 ;  /* 0x000076321b127816 */ /* 0x000fe40000000012 */
[C---:B------:R-:W-:Y:S01]  /*3fb0*/  ISETP.LT.AND P6, PT, R0.reuse, UR14, !P3 ;  /* 0x0000000e00007c0c */ /* 0x040fe2000dfc1270 */
[----:B------:R4:W-:Y:S01]  /*3fc0*/  @P4 STG.E.U16 desc[UR22][R10.64], R16 ;  /* 0x000000100a004986 */ /* 0x0009e2000c101516 */
[----:B------:R-:W-:Y:S01]  /*3fd0*/  ISETP.LT.AND P4, PT, R0, UR14, !P0 ;  /* 0x0000000e00007c0c */ /* 0x000fe2000c781270 */
[----:B------:R-:W-:Y:S01]  /*3fe0*/  VIADD R13, R13, UR4 ;  /* 0x000000040d0d7c36 */ /* 0x000fe20008000000 */
[C---:B------:R-:W-:Y:S01]  /*3ff0*/  ISETP.LT.AND P0, PT, R3.reuse, UR14, !P0 ;  /* 0x0000000e03007c0c */ /* 0x040fe2000c701270 */
[----:B------:R-:W-:Y:S01]  /*4000*/  VIADD R12, R2, 0x19 ;  /* 0x00000019020c7836 */ /* 0x000fe20000000000 */
[----:B------:R-:W-:Y:S01]  /*4010*/  ISETP.LT.AND P3, PT, R3, UR14, !P3 ;  /* 0x0000000e03007c0c */ /* 0x000fe2000df61270 */
[----:B-1----:R-:W-:-:S02]  /*4020*/  VIADD R15, R13, UR4 ;  /* 0x000000040d0f7c36 */ /* 0x002fc40008000000 */
[----:B------:R-:W-:Y:S01]  /*4030*/  VIADD R14, R2, 0x18 ;  /* 0x00000018020e7836 */ /* 0x000fe20000000000 */
[----:B------:R-:W-:Y:S01]  /*4040*/  ISETP.GE.AND P2, PT, R12, UR15, PT ;  /* 0x0000000f0c007c0c */ /* 0x000fe2000bf46270 */
[----:B------:R-:W-:-:S03]  /*4050*/  IMAD.WIDE R6, R13, 0x2, R68 ;  /* 0x000000020d067825 */ /* 0x000fc600078e0244 */
[----:B------:R-:W-:Y:S01]  /*4060*/  ISETP.GE.AND P1, PT, R14, UR15, PT ;  /* 0x0000000f0e007c0c */ /* 0x000fe2000bf26270 */
[----:B---3--:R-:W-:Y:S01]  /*4070*/  IMAD.WIDE R8, R13, 0x2, R4 ;  /* 0x000000020d087825 */ /* 0x008fe200078e0204 */
[----:B------:R-:W-:Y:S03]  /*4080*/  @P4 STG.E.U16 desc[UR22][R6.64], R26 ;  /* 0x0000001a06004986 */ /* 0x000fe6000c101516 */
[C---:B----4-:R-:W-:Y:S01]  /*4090*/  IMAD.WIDE R10, R15.reuse, 0x2, R68 ;  /* 0x000000020f0a7825 */ /* 0x050fe200078e0244 */
[----:B------:R1:W-:Y:S03]  /*40a0*/  @P0 STG.E.U16 desc[UR22][R8.64], R17 ;  /* 0x0000001108000986 */ /* 0x0003e6000c101516 */
[----:B------:R-:W-:Y:S01]  /*40b0*/  IMAD.WIDE R12, R15, 0x2, R4 ;  /* 0x000000020f0c7825 */ /* 0x000fe200078e0204 */
[----:B------:R-:W-:Y:S01]  /*40c0*/  @P6 STG.E.U16 desc[UR22][R10.64], R27 ;  /* 0x0000001b0a006986 */ /* 0x000fe2000c101516 */
[----:B------:R-:W-:-:S02]  /*40d0*/  ISETP.LT.AND P6, PT, R0, UR14, !P2 ;  /* 0x0000000e00007c0c */ /* 0x000fc4000d7c1270 */
[----:B------:R-:W-:Y:S01]  /*40e0*/  VIADD R15, R15, UR4 ;  /* 0x000000040f0f7c36 */ /* 0x000fe20008000000 */
[----:B------:R3:W-:Y:S01]  /*40f0*/  @P3 STG.E.U16 desc[UR22][R12.64], R18 ;  /* 0x000000120c003986 */ /* 0x0007e2000c101516 */
[----:B------:R-:W-:Y:S01]  /*4100*/  ISETP.LT.AND P3, PT, R0, UR14, !P1 ;  /* 0x0000000e00007c0c */ /* 0x000fe2000cf61270 */
[----:B------:R-:W-:Y:S01]  /*4110*/  VIADD R14, R2, 0x1a ;  /* 0x0000001a020e7836 */ /* 0x000fe20000000000 */
[----:B------:R-:W-:Y:S01]  /*4120*/  ISETP.LT.AND P1, PT, R3, UR14, !P1 ;  /* 0x0000000e03007c0c */ /* 0x000fe2000cf21270 */
[----:B-1----:R-:W-:Y:S01]  /*4130*/  VIADD R17, R15, UR4 ;  /* 0x000000040f117c36 */ /* 0x002fe20008000000 */
[----:B------:R-:W-:Y:S01]  /*4140*/  ISETP.LT.AND P2, PT, R3, UR14, !P2 ;  /* 0x0000000e03007c0c */ /* 0x000fe2000d741270 */
[----:B------:R-:W-:Y:S01]  /*4150*/  IMAD.WIDE R6, R15, 0x2, R68 ;  /* 0x000000020f067825 */ /* 0x000fe200078e0244 */
[----:B------:R-:W-:-:S03]  /*4160*/  ISETP.GE.AND P4, PT, R14, UR15, PT ;  /* 0x0000000f0e007c0c */ /* 0x000fc6000bf86270 */
[----:B------:R-:W-:Y:S01]  /*4170*/  IMAD.WIDE R8, R15, 0x2, R4 ;  /* 0x000000020f087825 */ /* 0x000fe200078e0204 */
[----:B------:R-:W-:Y:S02]  /*4180*/  PRMT R15, R29, 0x7632, R15 ;  /* 0x000076321d0f7816 */ /* 0x000fe4000000000f */
[----:B---3--:R-:W-:Y:S01]  /*4190*/  PRMT R18, R28, 0x7632, R18 ;  /* 0x000076321c127816 */ /* 0x008fe20000000012 */
[C---:B------:R-:W-:Y:S01]  /*41a0*/  IMAD.WIDE R10, R17.reuse, 0x2, R68 ;  /* 0x00000002110a7825 */ /* 0x040fe200078e0244 */
[----:B------:R1:W-:Y:S03]  /*41b0*/  @P3 STG.E.U16 desc[UR22][R6.64], R28 ;  /* 0x0000001c06003986 */ /* 0x0003e6000c101516 */
[----:B------:R-:W-:Y:S01]  /*41c0*/  VIADD R16, R2, 0x1b ;  /* 0x0000001b02107836 */ /* 0x000fe20000000000 */
[----:B------:R3:W-:Y:S01]  /*41d0*/  @P1 STG.E.U16 desc[UR22][R8.64], R18 ;  /* 0x0000001208001986 */ /* 0x0007e2000c101516 */
[----:B------:R-:W-:-:S02]  /*41e0*/  VIADD R13, R17, UR4 ;  /* 0x00000004110d7c36 */ /* 0x000fc40008000000 */
[----:B------:R-:W-:Y:S01]  /*41f0*/  VIADD R14, R2, 0x1c ;  /* 0x0000001c020e7836 */ /* 0x000fe20000000000 */
[----:B------:R4:W-:Y:S01]  /*4200*/  @P6 STG.E.U16 desc[UR22][R10.64], R29 ;  /* 0x0000001d0a006986 */ /* 0x0009e2000c101516 */
[----:B------:R-:W-:Y:S01]  /*4210*/  ISETP.LT.AND P6, PT, R0, UR14, !P4 ;  /* 0x0000000e00007c0c */ /* 0x000fe2000e7c1270 */
[----:B------:R-:W-:Y:S01]  /*4220*/  VIADD R12, R2, 0x1e ;  /* 0x0000001e020c7836 */ /* 0x000fe20000000000 */
[----:B------:R-:W-:Y:S01]  /*4230*/  ISETP.LT.AND P4, PT, R3, UR14, !P4 ;  /* 0x0000000e03007c0c */ /* 0x000fe2000e781270 */
[----:B-1----:R-:W-:Y:S01]  /*4240*/  IMAD.WIDE R6, R17, 0x2, R4 ;  /* 0x0000000211067825 */ /* 0x002fe200078e0204 */
[----:B------:R-:W-:Y:S02]  /*4250*/  ISETP.GE.AND P0, PT, R16, UR15, PT ;  /* 0x0000000f10007c0c */ /* 0x000fe4000bf06270 */
[----:B------:R-:W-:Y:S01]  /*4260*/  PRMT R16, R30, 0x7632, R16 ;  /* 0x000076321e107816 */ /* 0x000fe20000000010 */
[----:B---3--:R-:W-:Y:S01]  /*4270*/  IMAD.WIDE R8, R13, 0x2, R68 ;  /* 0x000000020d087825 */ /* 0x008fe200078e0244 */
[----:B------:R1:W-:Y:S01]  /*4280*/  @P2 STG.E.U16 desc[UR22][R6.64], R15 ;  /* 0x0000000f06002986 */ /* 0x0003e2000c101516 */
[----:B------:R-:W-:-:S02]  /*4290*/  ISETP.GE.AND P3, PT, R14, UR15, PT ;  /* 0x0000000f0e007c0c */ /* 0x000fc4000bf66270 */
[----:B----4-:R-:W-:Y:S01]  /*42a0*/  IMAD.WIDE R10, R13, 0x2, R4 ;  /* 0x000000020d0a7825 */ /* 0x010fe200078e0204 */
[----:B------:R-:W-:Y:S01]  /*42b0*/  ISETP.GE.AND P2, PT, R12, UR15, PT ;  /* 0x0000000f0c007c0c */ /* 0x000fe2000bf46270 */
        /* <DEDUP_REMOVED lines=8> */
[----:B------:R-:W-:Y:S01]  /*4340*/  VIADD R2, R2, 0x1f ;  /* 0x0000001f02027836 */ /* 0x000fe20000000000 */
[----:B------:R-:W-:Y:S01]  /*4350*/  ISETP.GE.AND P1, PT, R14, UR15, PT ;  /* 0x0000000f0e007c0c */ /* 0x000fe2000bf26270 */
[----:B-1----:R-:W-:Y:S01]  /*4360*/  IMAD.WIDE R6, R13, 0x2, R68 ;  /* 0x000000020d067825 */ /* 0x002fe200078e0244 */
[----:B------:R-:W-:-:S03]  /*4370*/  PRMT R14, R31, 0x7632, R14 ;  /* 0x000076321f0e7816 */ /* 0x000fc6000000000e */
[----:B---3--:R-:W-:Y:S01]  /*4380*/  IMAD.WIDE R8, R13, 0x2, R4 ;  /* 0x000000020d087825 */ /* 0x008fe200078e0204 */
[----:B----4-:R-:W-:-:S03]  /*4390*/  PRMT R16, R32, 0x7632, R16 ;  /* 0x0000763220107816 */ /* 0x010fc60000000010 */
[----:B------:R-:W-:Y:S01]  /*43a0*/  VIADD R15, R13, UR4 ;  /* 0x000000040d0f7c36 */ /* 0x000fe20008000000 */
[----:B------:R1:W-:Y:S01]  /*43b0*/  @P4 STG.E.U16 desc[UR22][R6.64], R31 ;  /* 0x0000001f06004986 */ /* 0x0003e2000c101516 */
[----:B------:R-:W-:Y:S02]  /*43c0*/  ISETP.GE.AND P4, PT, R2, UR15, PT ;  /* 0x0000000f02007c0c */ /* 0x000fe4000bf86270 */
[C---:B------:R-:W-:Y:S01]  /*43d0*/  IMAD.WIDE R10, R15.reuse, 0x2, R68 ;  /* 0x000000020f0a7825 */ /* 0x040fe200078e0244 */
[----:B------:R-:W-:Y:S01]  /*43e0*/  @P0 STG.E.U16 desc[UR22][R8.64], R14 ;  /* 0x0000000e08000986 */ /* 0x000fe2000c101516 */
[C---:B------:R-:W-:Y:S02]  /*43f0*/  ISETP.LT.AND P0, PT, R0.reuse, UR14, !P1 ;  /* 0x0000000e00007c0c */ /* 0x040fe4000cf01270 */
[----:B------:R-:W-:Y:S01]  /*4400*/  IMAD.WIDE R12, R15, 0x2, R4 ;  /* 0x000000020f0c7825 */ /* 0x000fe200078e0204 */
[----:B------:R-:W-:Y:S01]  /*4410*/  @P6 STG.E.U16 desc[UR22][R10.64], R32 ;  /* 0x000000200a006986 */ /* 0x000fe2000c101516 */
[----:B------:R-:W-:-:S02]  /*4420*/  ISETP.LT.AND P6, PT, R0, UR14, !P2 ;  /* 0x0000000e00007c0c */ /* 0x000fc4000d7c1270 */
[----:B------:R-:W-:Y:S01]  /*4430*/  VIADD R15, R15, UR4 ;  /* 0x000000040f0f7c36 */ /* 0x000fe20008000000 */
[----:B------:R3:W-:Y:S01]  /*4440*/  @P3 STG.E.U16 desc[UR22][R12.64], R16 ;  /* 0x000000100c003986 */ /* 0x0007e2000c101516 */
[----:B------:R-:W-:Y:S02]  /*4450*/  ISETP.LT.AND P3, PT, R0, UR14, !P4 ;  /* 0x0000000e00007c0c */ /* 0x000fe4000e761270 */
[----:B------:R-:W-:Y:S01]  /*4460*/  ISETP.LT.AND P1, PT, R3, UR14, !P1 ;  /* 0x0000000e03007c0c */ /* 0x000fe2000cf21270 */
[----:B------:R-:W-:Y:S01]  /*4470*/  VIADD R17, R15, UR4 ;  /* 0x000000040f117c36 */ /* 0x000fe20008000000 */
[----:B------:R-:W-:Y:S01]  /*4480*/  ISETP.LT.AND P2, PT, R3, UR14, !P2 ;  /* 0x0000000e03007c0c */ /* 0x000fe2000d741270 */
[----:B-1----:R-:W-:Y:S01]  /*4490*/  IMAD.WIDE R6, R15, 0x2, R4 ;  /* 0x000000020f067825 */ /* 0x002fe200078e0204 */
[----:B------:R-:W-:Y:S02]  /*44a0*/  ISETP.LT.AND P4, PT, R3, UR14, !P4 ;  /* 0x0000000e03007c0c */ /* 0x000fe4000e781270 */
[----:B------:R-:W-:Y:S01]  /*44b0*/  PRMT R0, R34, 0x7632, R0 ;  /* 0x0000763222007816 */ /* 0x000fe20000000000 */
[----:B------:R-:W-:Y:S01]  /*44c0*/  IMAD.WIDE R2, R15, 0x2, R68 ;  /* 0x000000020f027825 */ /* 0x000fe200078e0244 */
[----:B---3--:R-:W-:-:S03]  /*44d0*/  PRMT R12, R35, 0x7632, R12 ;  /* 0x00007632230c7816 */ /* 0x008fc6000000000c */
[C---:B------:R-:W-:Y:S01]  /*44e0*/  VIADD R13, R17.reuse, UR4 ;  /* 0x00000004110d7c36 */ /* 0x040fe20008000000 */
[----:B------:R1:W-:Y:S01]  /*44f0*/  @P0 STG.E.U16 desc[UR22][R2.64], R33 ;  /* 0x0000002102000986 */ /* 0x0003e2000c101516 */
[----:B------:R-:W-:-:S04]  /*4500*/  IMAD.WIDE R8, R17, 0x2, R68 ;  /* 0x0000000211087825 */ /* 0x000fc800078e0244 */
[----:B------:R-:W-:-:S04]  /*4510*/  IMAD.WIDE R10, R17, 0x2, R4 ;  /* 0x00000002110a7825 */ /* 0x000fc800078e0204 */
[----:B------:R-:W-:Y:S01]  /*4520*/  IMAD.WIDE R68, R13, 0x2, R68 ;  /* 0x000000020d447825 */ /* 0x000fe200078e0244 */
[----:B-1----:R-:W-:-:S03]  /*4530*/  PRMT R3, R33, 0x7632, R3 ;  /* 0x0000763221037816 */ /* 0x002fc60000000003 */
[----:B------:R-:W-:Y:S02]  /*4540*/  IMAD.WIDE R4, R13, 0x2, R4 ;  /* 0x000000020d047825 */ /* 0x000fe400078e0204 */
[----:B------:R1:W-:Y:S04]  /*4550*/  @P1 STG.E.U16 desc[UR22][R6.64], R3 ;  /* 0x0000000306001986 */ /* 0x0003e8000c101516 */
[----:B------:R1:W-:Y:S04]  /*4560*/  @P6 STG.E.U16 desc[UR22][R8.64], R34 ;  /* 0x0000002208006986 */ /* 0x0003e8000c101516 */
[----:B------:R1:W-:Y:S04]  /*4570*/  @P2 STG.E.U16 desc[UR22][R10.64], R0 ;  /* 0x000000000a002986 */ /* 0x0003e8000c101516 */
[----:B------:R1:W-:Y:S04]  /*4580*/  @P3 STG.E.U16 desc[UR22][R68.64], R35 ;  /* 0x0000002344003986 */ /* 0x0003e8000c101516 */
[----:B------:R1:W-:Y:S01]  /*4590*/  @P4 STG.E.U16 desc[UR22][R4.64], R12 ;  /* 0x0000000c04004986 */ /* 0x0003e2000c101516 */
[----:B--2---:R-:W-:Y:S06]  /*45a0*/  BAR.SYNC.DEFER_BLOCKING 0x0 ;  /* 0x0000000000007b1d */ /* 0x004fec0000010000 */
[----:B------:R-:W-:Y:S05]  /*45b0*/  @P5 BRA `(.L_x_13) ;  /* 0x0000000000a05947 */ /* 0x000fea0003800000 */
[----:B------:R-:W2:Y:S01]  /*45c0*/  S2UR UR5, SR_CgaCtaId ;  /* 0x00000000000579c3 */ /* 0x000ea20000008800 */
[----:B------:R-:W-:Y:S01]  /*45d0*/  NOP ;  /* 0x0000000000007918 */ /* 0x000fe20000000000 */
[----:B------:R-:W-:Y:S01]  /*45e0*/  UMOV UR4, 0x50 ;  /* 0x0000005000047882 */ /* 0x000fe20000000000 */
[----:B-1----:R-:W-:Y:S02]  /*45f0*/  IMAD.U32 R0, RZ, RZ, UR8 ;  /* 0x00000008ff007e24 */ /* 0x002fe4000f8e00ff */
[----:B------:R-:W-:Y:S02]  /*4600*/  IMAD.MOV.U32 R3, RZ, RZ, 0x3 ;  /* 0x00000003ff037424 */ /* 0x000fe400078e00ff */
[----:B------:R-:W-:Y:S01]  /*4610*/  IMAD.MOV.U32 R7, RZ, RZ, 0x1 ;  /* 0x00000001ff077424 */ /* 0x000fe200078e00ff */
[----:B------:R-:W-:-:S04]  /*4620*/  LOP3.LUT R0, R0, 0xffff, RZ, 0xc0, !PT ;  /* 0x0000ffff00007812 */ /* 0x000fc800078ec0ff */
[----:B------:R-:W-:-:S05]  /*4630*/  SHF.R.U32.HI R0, RZ, 0x5, R0 ;  /* 0x00000005ff007819 */ /* 0x000fca0000011600 */
[----:B------:R-:W-:Y:S01]  /*4640*/  VIADD R2, R0, 0x10 ;  /* 0x0000001000027836 */ /* 0x000fe20000000000 */
[----:B------:R-:W-:Y:S01]  /*4650*/  SHF.L.U32 R0, R3, R0, RZ ;  /* 0x0000000003007219 */ /* 0x000fe200000006ff */
[----:B--2---:R-:W-:-:S03]  /*4660*/  ULEA UR6, UR5, UR4, 0x18 ;  /* 0x0000000405067291 */ /* 0x004fc6000f8ec0ff */
[----:B------:R-:W-:-:S04]  /*4670*/  SHF.L.U32 R3, R7, R2, RZ ;  /* 0x0000000207037219 */ /* 0x000fc800000006ff */
[----:B------:R-:W-:Y:S02]  /*4680*/  LOP3.LUT R0, R3, R0, RZ, 0xfc, !PT ;  /* 0x0000000003007212 */ /* 0x000fe400078efcff */
[----:B------:R-:W1:Y:S02]  /*4690*/  LDS R5, [UR6] ;  /* 0x00000006ff057984 */ /* 0x000e640008000800 */
[C---:B------:R-:W-:Y:S02]  /*46a0*/  LOP3.LUT R2, R0.reuse, 0xffff, RZ, 0xc0, !PT ;  /* 0x0000ffff00027812 */ /* 0x040fe400078ec0ff */
[----:B-1----:R-:W-:-:S04]  /*46b0*/  LOP3.LUT R3, R0, 0xffff, R5, 0x80, !PT ;  /* 0x0000ffff00037812 */ /* 0x002fc800078e8005 */
[----:B------:R-:W-:-:S13]  /*46c0*/  ISETP.NE.AND P0, PT, R3, R2, PT ;  /* 0x000000020300720c */ /* 0x000fda0003f05270 */
[----:B------:R-:W-:Y:S05]  /*46d0*/  @P0 BRA `(.L_x_14) ;  /* 0x0000000000500947 */ /* 0x000fea0003800000 */
[----:B------:R-:W-:Y:S02]  /*46e0*/  SHF.R.U32.HI R5, RZ, 0x10, R5 ;  /* 0x00000010ff057819 */ /* 0x000fe40000011605 */
[----:B------:R-:W-:-:S04]  /*46f0*/  SHF.R.U32.HI R2, RZ, 0x10, R0 ;  /* 0x00000010ff027819 */ /* 0x000fc80000011600 */
[----:B------:R-:W-:-:S04]  /*4700*/  LOP3.LUT R5, R5, R2, RZ, 0xc0, !PT ;  /* 0x0000000205057212 */ /* 0x000fc800078ec0ff */
[----:B------:R-:W-:-:S13]  /*4710*/  ISETP.NE.AND P0, PT, R5, R2, PT ;  /* 0x000000020500720c */ /* 0x000fda0003f05270 */
[----:B------:R-:W-:Y:S05]  /*4720*/  @P0 BRA `(.L_x_15) ;  /* 0x0000000000300947 */ /* 0x000fea0003800000 */
[----:B------:R-:W-:Y:S01]  /*4730*/  R2UR UR4, R0 ;  /* 0x00000000000472ca */ /* 0x000fe200000e0000 */
[----:B------:R-:W-:Y:S01]  /*4740*/  VOTEU.ANY UR5, UPT, PT ;  /* 0x0000000000057886 */ /* 0x000fe200038e0100 */
[----:B------:R-:W1:Y:S01]  /*4750*/  S2R R0, SR_LANEID ;  /* 0x0000000000007919 */ /* 0x000e620000000000 */
[----:B------:R-:W-:-:S10]  /*4760*/  UFLO.U32 UR5, UR5 ;  /* 0x00000005000572bd */ /* 0x000fd400080e0000 */
[----:B------:R-:W-:-:S06]  /*4770*/  ULOP3.LUT UR4, URZ, UR4, URZ, 0x33, !UPT ;  /* 0x00000004ff047292 */ /* 0x000fcc000f8e33ff */
[----:B------:R-:W-:-:S04]  /*4780*/  IMAD.U32 R2, RZ, RZ, UR4 ;  /* 0x00000004ff027e24 */ /* 0x000fc8000f8e00ff */
[----:B------:R-:W2:Y:S02]  /*4790*/  REDUX UR7, R2 ;  /* 0x00000000020773c4 */ /* 0x000ea40000000000 */
[----:B------:R3:W-:Y:S01]  /*47a0*/  UTCATOMSWS.AND URZ, UR4 ;  /* 0x0000000400ff79e3 */ /* 0x0007e20008000000 */
[----:B-1----:R-:W-:Y:S01]  /*47b0*/  ISETP.EQ.U32.AND P0, PT, R0, UR5, PT ;  /* 0x0000000500007c0c */ /* 0x002fe2000bf02070 */
[----:B--2---:R-:W-:-:S12]  /*47c0*/  IMAD.U32 R0, RZ, RZ, UR7 ;  /* 0x00000007ff007e24 */ /* 0x004fd8000f8e00ff */
[----:B------:R3:W-:Y:S01]  /*47d0*/  @P0 ATOMS.AND RZ, [UR6], R0 ;  /* 0x00000000ffff098c */ /* 0x0007e2000a800006 */
[----:B------:R-:W-:Y:S05]  /*47e0*/  BRA `(.L_x_13) ;  /* 0x0000000000147947 */ /* 0x000fea0003800000 */
.L_x_15:
[----:B------:R-:W-:-:S07]  /*47f0*/  MOV R2, 0x4810 ;  /* 0x0000481000027802 */ /* 0x000fce0000000f00 */
[----:B0-----:R-:W-:Y:S05]  /*4800*/  CALL.REL.NOINC `($__internal_0_$__cuda_sm10x_tcgen05_guardrail_trap_col_being_dealloced_not_returned_by_alloc) ;  /* 0x00000000002c7944 */ /* 0x001fea0003c00000 */
[----:B------:R-:W-:Y:S05]  /*4810*/  BRA `(.L_x_13) ;  /* 0x0000000000087947 */ /* 0x000fea0003800000 */
.L_x_14:
[----:B------:R-:W-:-:S07]  /*4820*/  MOV R2, 0x4840 ;  /* 0x0000484000027802 */ /* 0x000fce0000000f00 */
[----:B0-----:R-:W-:Y:S05]  /*4830*/  CALL.REL.NOINC `($__internal_2_$__cuda_sm10x_tcgen05_guardrail_trap_unallocated_columns_being_dealloced) ;  /* 0x0000000000387944 */ /* 0x001fea0003c00000 */
.L_x_13:
[----:B------:R-:W-:Y:S01]  /*4840*/  NOP ;  /* 0x0000000000007918 */ /* 0x000fe20000000000 */
[----:B---3--:R-:W-:Y:S05]  /*4850*/  EXIT ;  /* 0x000000000000794d */ /* 0x008fea0003800000 */
.L_x_8:
[----:B------:R-:W0:Y:S02]  /*4860*/  SYNCS.PHASECHK.TRANS64.TRYWAIT P3, [UR19], R82 ;  /* 0x00000052ff0075a7 */ /* 0x000e240008061113 */
[----:B0-----:R-:W-:Y:S05]  /*4870*/  @!P3 BRA `(.L_x_8) ;  /* 0xfffffffc00f8b947 */ /* 0x001fea000383ffff */
[----:B------:R-:W-:Y:S05]  /*4880*/  BRA `(.L_x_16) ;  /* 0xffffffd800687947 */ /* 0x000fea000383ffff */
.L_x_12:
[----:B------:R-:W3:Y:S02]  /*4890*/  SYNCS.PHASECHK.TRANS64.TRYWAIT P0, [UR19], R4 ;  /* 0x00000004ff0075a7 */ /* 0x000ee40008001113 */
[----:B---3--:R-:W-:Y:S05]  /*48a0*/  @!P0 BRA `(.L_x_12) ;  /* 0xfffffffc00f88947 */ /* 0x008fea000383ffff */
[----:B------:R-:W-:Y:S05]  /*48b0*/  BRA `(.L_x_11) ;  /* 0xffffffe400747947 */ /* 0x000fea000383ffff */
        .weak           $__internal_0_$__cuda_sm10x_tcgen05_guardrail_trap_col_being_dealloced_not_returned_by_alloc
        .type           $__internal_0_$__cuda_sm10x_tcgen05_guardrail_trap_col_being_dealloced_not_returned_by_alloc,@function
        .size           $__internal_0_$__cuda_sm10x_tcgen05_guardrail_trap_col_being_dealloced_not_returned_by_alloc,($__internal_1_$__cuda_sm10x_tcgen05_guardrail_trap_phase_invalid_during_alloc - $__internal_0_$__cuda_sm10x_tcgen05_guardrail_trap_col_being_dealloced_not_returned_by_alloc)
$__internal_0_$__cuda_sm10x_tcgen05_guardrail_trap_col_being_dealloced_not_returned_by_alloc:
[----:B------:R-:W-:Y:S05]  /*48c0*/  BPT.TRAP 0x1 ;  /* 0x000000040000795c */ /* 0x000fea0000300000 */
[----:B------:R-:W-:-:S04]  /*48d0*/  IMAD.MOV.U32 R3, RZ, RZ, 0x0 ;  /* 0x00000000ff037424 */ /* 0x000fc800078e00ff */
[----:B------:R-:W-:Y:S05]  /*48e0*/  RET.REL.NODEC R2 `(matmul_kernel) ;  /* 0xffffffb402c47950 */ /* 0x000fea0003c3ffff */
        .weak           $__internal_1_$__cuda_sm10x_tcgen05_guardrail_trap_phase_invalid_during_alloc
        .type           $__internal_1_$__cuda_sm10x_tcgen05_guardrail_trap_phase_invalid_during_alloc,@function
        .size           $__internal_1_$__cuda_sm10x_tcgen05_guardrail_trap_phase_invalid_during_alloc,($__internal_2_$__cuda_sm10x_tcgen05_guardrail_trap_unallocated_columns_being_dealloced - $__internal_1_$__cuda_sm10x_tcgen05_guardrail_trap_phase_invalid_during_alloc)
$__internal_1_$__cuda_sm10x_tcgen05_guardrail_trap_phase_invalid_during_alloc:
[----:B------:R-:W-:Y:S05]  /*48f0*/  BPT.TRAP 0x1 ;  /* 0x000000040000795c */ /* 0x000fea0000300000 */
[----:B------:R-:W-:-:S04]  /*4900*/  IMAD.MOV.U32 R3, RZ, RZ, 0x0 ;  /* 0x00000000ff037424 */ /* 0x000fc800078e00ff */
[----:B------:R-:W-:Y:S05]  /*4910*/  RET.REL.NODEC R2 `(matmul_kernel) ;  /* 0xffffffb402b87950 */ /* 0x000fea0003c3ffff */
        .weak           $__internal_2_$__cuda_sm10x_tcgen05_guardrail_trap_unallocated_columns_being_dealloced
        .type           $__internal_2_$__cuda_sm10x_tcgen05_guardrail_trap_unallocated_columns_being_dealloced,@function
        .size           $__internal_2_$__cuda_sm10x_tcgen05_guardrail_trap_unallocated_columns_being_dealloced,(.L_x_20 - $__internal_2_$__cuda_sm10x_tcgen05_guardrail_trap_unallocated_columns_being_dealloced)
$__internal_2_$__cuda_sm10x_tcgen05_guardrail_trap_unallocated_columns_being_dealloced:
[----:B------:R-:W-:Y:S05]  /*4920*/  BPT.TRAP 0x1 ;  /* 0x000000040000795c */ /* 0x000fea0000300000 */
[----:B------:R-:W-:-:S04]  /*4930*/  IMAD.MOV.U32 R3, RZ, RZ, 0x0 ;  /* 0x00000000ff037424 */ /* 0x000fc800078e00ff */
[----:B------:R-:W-:Y:S05]  /*4940*/  RET.REL.NODEC R2 `(matmul_kernel) ;  /* 0xffffffb402ac7950 */ /* 0x000fea0003c3ffff */
.L_x_17:
[----:B------:R-:W-:-:S00]  /*4950*/  BRA `(.L_x_17) ;  /* 0xfffffffc00fc7947 */ /* 0x000fc0000383ffff */
[----:B------:R-:W-:-:S00]  /*4960*/  NOP ;  /* 0x0000000000007918 */ /* 0x000fc00000000000 */
        /* <DEDUP_REMOVED lines=9> */
.L_x_20:


//--------------------- .nv.shared.matmul_kernel  --------------------------
	.section	.nv.shared.matmul_kernel,"aw",@nobits
	.sectionflags	@""
	.align	16
	.zero		1024


//--------------------- .nv.shared.reserved.0     --------------------------
	.section	.nv.shared.reserved.0,"aw",@nobits
	.align	8
	.weak		__nv_reservedSMEM_offset_0_alias
	.size		__nv_reservedSMEM_offset_0_alias, 0, 64
	.other		__nv_reservedSMEM_offset_0_alias,@"STO_CUDA_RESERVED_SHARED STV_DEFAULT"
__nv_reservedSMEM_offset_0_alias:
	.zero		0
.nv.shared.reserved.0:
	.zero		64
	.weak		__nv_reservedSMEM_allocation_phase
	.type		__nv_reservedSMEM_allocation_phase,@object
	.size		__nv_reservedSMEM_allocation_phase,(.L_0 - __nv_reservedSMEM_allocation_phase)
__nv_reservedSMEM_allocation_phase:
	.zero		1
.L_0:
	.zero		7
	.weak		__nv_reservedSMEM_devtool_atexit_pc
	.type		__nv_reservedSMEM_devtool_atexit_pc,@object
	.size		__nv_reservedSMEM_devtool_atexit_pc,(__nv_reservedSMEM_allocation_mask - __nv_reservedSMEM_devtool_atexit_pc)
__nv_reservedSMEM_devtool_atexit_pc:
	.zero		8
	.weak		__nv_reservedSMEM_allocation_mask
	.type		__nv_reservedSMEM_allocation_mask,@object
	.size		__nv_reservedSMEM_allocation_mask,(.L_2 - __nv_reservedSMEM_allocation_mask)
__nv_reservedSMEM_allocation_mask:
	.zero		4
.L_2:


//--------------------- .nv.constant0.matmul_kernel --------------------------
	.section	.nv.constant0.matmul_kernel,"a",@progbits
	.sectionflags	@""
	.align	4
.nv.constant0.matmul_kernel:
	.zero		976


//--------------------- SYMBOLS --------------------------

	.type		.nv.reservedSmem.offset0,@object
	.size		.nv.reservedSmem.offset0,0x4
	.type		.nv.reservedSmem.cap,@object
	.size		.nv.reservedSmem.cap,0x4
